//
// Generated by NVIDIA NVVM Compiler
//
// Compiler Build ID: CL-36424714
// Cuda compilation tools, release 13.0, V13.0.88
// Based on NVVM 20.0.0
//

.version 9.0
.target sm_100
.address_size 64

	// .globl	_Z14k_randgenerateiiP17curandStateXORWOWPi
.global .align 4 .b8 precalc_xorwow_matrix[102400];
.global .align 4 .b8 precalc_xorwow_offset_matrix[102400];
.global .align 4 .b8 mrg32k3aM1[2304];
.global .align 4 .b8 mrg32k3aM2[2304];
.global .align 4 .b8 mrg32k3aM1SubSeq[2016];
.global .align 4 .b8 mrg32k3aM2SubSeq[2016];
.global .align 4 .b8 mrg32k3aM1Seq[2304];
.global .align 4 .b8 mrg32k3aM2Seq[2304];
.const .align 8 .b8 __cr_lgamma_table[72];

.visible .entry _Z14k_randgenerateiiP17curandStateXORWOWPi(
	.param .u32 _Z14k_randgenerateiiP17curandStateXORWOWPi_param_0,
	.param .u32 _Z14k_randgenerateiiP17curandStateXORWOWPi_param_1,
	.param .u64 .ptr .align 1 _Z14k_randgenerateiiP17curandStateXORWOWPi_param_2,
	.param .u64 .ptr .align 1 _Z14k_randgenerateiiP17curandStateXORWOWPi_param_3
)
{
	.reg .pred 	%p<27>;
	.reg .b32 	%r<443>;
	.reg .b64 	%rd<25>;

	ld.param.u32 	%r201, [_Z14k_randgenerateiiP17curandStateXORWOWPi_param_0];
	ld.param.u32 	%r202, [_Z14k_randgenerateiiP17curandStateXORWOWPi_param_1];
	mov.u32 	%r343, %tid.x;
	setp.ge.s32 	%p1, %r343, %r201;
	@%p1 bra 	$L__BB0_46;
	xor.b32  	%r203, %r202, -1429050551;
	mul.lo.s32 	%r204, %r203, 1099087573;
	setp.gt.s32 	%p2, %r202, -1;
	selp.b32 	%r205, -644748465, -1947113066, %p2;
	add.s32 	%r206, %r205, %r204;
	add.s32 	%r2, %r206, 6615241;
	add.s32 	%r3, %r204, 123456789;
	xor.b32  	%r4, %r204, 362436069;
	add.s32 	%r5, %r205, 521288629;
	xor.b32  	%r6, %r205, 88675123;
	add.s32 	%r7, %r204, 5783321;
	mov.b64 	%rd12, {%r6, %r7};
	mov.u64 	%rd14, precalc_xorwow_matrix;
$L__BB0_2:
	ld.param.u64 	%rd22, [_Z14k_randgenerateiiP17curandStateXORWOWPi_param_2];
	cvt.u64.u32 	%rd1, %r343;
	cvta.to.global.u64 	%rd10, %rd22;
	mul.wide.u32 	%rd11, %r343, 48;
	add.s64 	%rd2, %rd10, %rd11;
	st.global.v2.u32 	[%rd2], {%r2, %r3};
	st.global.v2.u32 	[%rd2+8], {%r4, %r5};
	st.global.v2.u32 	[%rd2+16], {%r6, %r7};
	setp.eq.s32 	%p3, %r343, 0;
	{ .reg .b32 tmp; mov.b64 {tmp, %r359}, %rd12; }
	mov.u32 	%r441, %r2;
	mov.u32 	%r442, %r3;
	@%p3 bra 	$L__BB0_45;
	mov.b32 	%r345, 0;
	mov.u64 	%rd24, %rd1;
$L__BB0_4:
	and.b64  	%rd4, %rd24, 3;
	setp.eq.s64 	%p4, %rd4, 0;
	@%p4 bra 	$L__BB0_43;
	mul.wide.u32 	%rd13, %r345, 3200;
	add.s64 	%rd5, %rd14, %rd13;
	cvt.u32.u64 	%r14, %rd4;
	mov.b32 	%r346, 0;
$L__BB0_6:
	mov.b32 	%r359, 0;
	mov.u32 	%r360, %r359;
	mov.u32 	%r361, %r359;
	mov.u32 	%r362, %r359;
	mov.u32 	%r363, %r359;
	mov.u32 	%r352, %r359;
$L__BB0_7:
	mul.wide.u32 	%rd15, %r352, 4;
	add.s64 	%rd16, %rd2, %rd15;
	ld.global.u32 	%r22, [%rd16+4];
	shl.b32 	%r23, %r352, 5;
	mov.b32 	%r358, 0;
$L__BB0_8:
	.pragma "nounroll";
	shr.u32 	%r211, %r22, %r358;
	and.b32  	%r212, %r211, 1;
	setp.eq.b32 	%p5, %r212, 1;
	not.pred 	%p6, %p5;
	add.s32 	%r213, %r23, %r358;
	mul.lo.s32 	%r214, %r213, 5;
	mul.wide.u32 	%rd17, %r214, 4;
	add.s64 	%rd6, %rd5, %rd17;
	@%p6 bra 	$L__BB0_10;
	ld.global.u32 	%r215, [%rd6];
	xor.b32  	%r363, %r363, %r215;
	ld.global.u32 	%r216, [%rd6+4];
	xor.b32  	%r362, %r362, %r216;
	ld.global.u32 	%r217, [%rd6+8];
	xor.b32  	%r361, %r361, %r217;
	ld.global.u32 	%r218, [%rd6+12];
	xor.b32  	%r360, %r360, %r218;
	ld.global.u32 	%r219, [%rd6+16];
	xor.b32  	%r359, %r359, %r219;
$L__BB0_10:
	and.b32  	%r221, %r211, 2;
	setp.eq.s32 	%p7, %r221, 0;
	@%p7 bra 	$L__BB0_12;
	ld.global.u32 	%r222, [%rd6+20];
	xor.b32  	%r363, %r363, %r222;
	ld.global.u32 	%r223, [%rd6+24];
	xor.b32  	%r362, %r362, %r223;
	ld.global.u32 	%r224, [%rd6+28];
	xor.b32  	%r361, %r361, %r224;
	ld.global.u32 	%r225, [%rd6+32];
	xor.b32  	%r360, %r360, %r225;
	ld.global.u32 	%r226, [%rd6+36];
	xor.b32  	%r359, %r359, %r226;
$L__BB0_12:
	and.b32  	%r228, %r211, 4;
	setp.eq.s32 	%p8, %r228, 0;
	@%p8 bra 	$L__BB0_14;
	ld.global.u32 	%r229, [%rd6+40];
	xor.b32  	%r363, %r363, %r229;
	ld.global.u32 	%r230, [%rd6+44];
	xor.b32  	%r362, %r362, %r230;
	ld.global.u32 	%r231, [%rd6+48];
	xor.b32  	%r361, %r361, %r231;
	ld.global.u32 	%r232, [%rd6+52];
	xor.b32  	%r360, %r360, %r232;
	ld.global.u32 	%r233, [%rd6+56];
	xor.b32  	%r359, %r359, %r233;
$L__BB0_14:
	and.b32  	%r235, %r211, 8;
	setp.eq.s32 	%p9, %r235, 0;
	@%p9 bra 	$L__BB0_16;
	ld.global.u32 	%r236, [%rd6+60];
	xor.b32  	%r363, %r363, %r236;
	ld.global.u32 	%r237, [%rd6+64];
	xor.b32  	%r362, %r362, %r237;
	ld.global.u32 	%r238, [%rd6+68];
	xor.b32  	%r361, %r361, %r238;
	ld.global.u32 	%r239, [%rd6+72];
	xor.b32  	%r360, %r360, %r239;
	ld.global.u32 	%r240, [%rd6+76];
	xor.b32  	%r359, %r359, %r240;
$L__BB0_16:
	and.b32  	%r242, %r211, 16;
	setp.eq.s32 	%p10, %r242, 0;
	@%p10 bra 	$L__BB0_18;
	ld.global.u32 	%r243, [%rd6+80];
	xor.b32  	%r363, %r363, %r243;
	ld.global.u32 	%r244, [%rd6+84];
	xor.b32  	%r362, %r362, %r244;
	ld.global.u32 	%r245, [%rd6+88];
	xor.b32  	%r361, %r361, %r245;
	ld.global.u32 	%r246, [%rd6+92];
	xor.b32  	%r360, %r360, %r246;
	ld.global.u32 	%r247, [%rd6+96];
	xor.b32  	%r359, %r359, %r247;
$L__BB0_18:
	and.b32  	%r249, %r211, 32;
	setp.eq.s32 	%p11, %r249, 0;
	@%p11 bra 	$L__BB0_20;
	ld.global.u32 	%r250, [%rd6+100];
	xor.b32  	%r363, %r363, %r250;
	ld.global.u32 	%r251, [%rd6+104];
	xor.b32  	%r362, %r362, %r251;
	ld.global.u32 	%r252, [%rd6+108];
	xor.b32  	%r361, %r361, %r252;
	ld.global.u32 	%r253, [%rd6+112];
	xor.b32  	%r360, %r360, %r253;
	ld.global.u32 	%r254, [%rd6+116];
	xor.b32  	%r359, %r359, %r254;
$L__BB0_20:
	and.b32  	%r256, %r211, 64;
	setp.eq.s32 	%p12, %r256, 0;
	@%p12 bra 	$L__BB0_22;
	ld.global.u32 	%r257, [%rd6+120];
	xor.b32  	%r363, %r363, %r257;
	ld.global.u32 	%r258, [%rd6+124];
	xor.b32  	%r362, %r362, %r258;
	ld.global.u32 	%r259, [%rd6+128];
	xor.b32  	%r361, %r361, %r259;
	ld.global.u32 	%r260, [%rd6+132];
	xor.b32  	%r360, %r360, %r260;
	ld.global.u32 	%r261, [%rd6+136];
	xor.b32  	%r359, %r359, %r261;
$L__BB0_22:
	and.b32  	%r263, %r211, 128;
	setp.eq.s32 	%p13, %r263, 0;
	@%p13 bra 	$L__BB0_24;
	ld.global.u32 	%r264, [%rd6+140];
	xor.b32  	%r363, %r363, %r264;
	ld.global.u32 	%r265, [%rd6+144];
	xor.b32  	%r362, %r362, %r265;
	ld.global.u32 	%r266, [%rd6+148];
	xor.b32  	%r361, %r361, %r266;
	ld.global.u32 	%r267, [%rd6+152];
	xor.b32  	%r360, %r360, %r267;
	ld.global.u32 	%r268, [%rd6+156];
	xor.b32  	%r359, %r359, %r268;
$L__BB0_24:
	and.b32  	%r270, %r211, 256;
	setp.eq.s32 	%p14, %r270, 0;
	@%p14 bra 	$L__BB0_26;
	ld.global.u32 	%r271, [%rd6+160];
	xor.b32  	%r363, %r363, %r271;
	ld.global.u32 	%r272, [%rd6+164];
	xor.b32  	%r362, %r362, %r272;
	ld.global.u32 	%r273, [%rd6+168];
	xor.b32  	%r361, %r361, %r273;
	ld.global.u32 	%r274, [%rd6+172];
	xor.b32  	%r360, %r360, %r274;
	ld.global.u32 	%r275, [%rd6+176];
	xor.b32  	%r359, %r359, %r275;
$L__BB0_26:
	and.b32  	%r277, %r211, 512;
	setp.eq.s32 	%p15, %r277, 0;
	@%p15 bra 	$L__BB0_28;
	ld.global.u32 	%r278, [%rd6+180];
	xor.b32  	%r363, %r363, %r278;
	ld.global.u32 	%r279, [%rd6+184];
	xor.b32  	%r362, %r362, %r279;
	ld.global.u32 	%r280, [%rd6+188];
	xor.b32  	%r361, %r361, %r280;
	ld.global.u32 	%r281, [%rd6+192];
	xor.b32  	%r360, %r360, %r281;
	ld.global.u32 	%r282, [%rd6+196];
	xor.b32  	%r359, %r359, %r282;
$L__BB0_28:
	and.b32  	%r284, %r211, 1024;
	setp.eq.s32 	%p16, %r284, 0;
	@%p16 bra 	$L__BB0_30;
	ld.global.u32 	%r285, [%rd6+200];
	xor.b32  	%r363, %r363, %r285;
	ld.global.u32 	%r286, [%rd6+204];
	xor.b32  	%r362, %r362, %r286;
	ld.global.u32 	%r287, [%rd6+208];
	xor.b32  	%r361, %r361, %r287;
	ld.global.u32 	%r288, [%rd6+212];
	xor.b32  	%r360, %r360, %r288;
	ld.global.u32 	%r289, [%rd6+216];
	xor.b32  	%r359, %r359, %r289;
$L__BB0_30:
	and.b32  	%r291, %r211, 2048;
	setp.eq.s32 	%p17, %r291, 0;
	@%p17 bra 	$L__BB0_32;
	ld.global.u32 	%r292, [%rd6+220];
	xor.b32  	%r363, %r363, %r292;
	ld.global.u32 	%r293, [%rd6+224];
	xor.b32  	%r362, %r362, %r293;
	ld.global.u32 	%r294, [%rd6+228];
	xor.b32  	%r361, %r361, %r294;
	ld.global.u32 	%r295, [%rd6+232];
	xor.b32  	%r360, %r360, %r295;
	ld.global.u32 	%r296, [%rd6+236];
	xor.b32  	%r359, %r359, %r296;
$L__BB0_32:
	and.b32  	%r298, %r211, 4096;
	setp.eq.s32 	%p18, %r298, 0;
	@%p18 bra 	$L__BB0_34;
	ld.global.u32 	%r299, [%rd6+240];
	xor.b32  	%r363, %r363, %r299;
	ld.global.u32 	%r300, [%rd6+244];
	xor.b32  	%r362, %r362, %r300;
	ld.global.u32 	%r301, [%rd6+248];
	xor.b32  	%r361, %r361, %r301;
	ld.global.u32 	%r302, [%rd6+252];
	xor.b32  	%r360, %r360, %r302;
	ld.global.u32 	%r303, [%rd6+256];
	xor.b32  	%r359, %r359, %r303;
$L__BB0_34:
	and.b32  	%r305, %r211, 8192;
	setp.eq.s32 	%p19, %r305, 0;
	@%p19 bra 	$L__BB0_36;
	ld.global.u32 	%r306, [%rd6+260];
	xor.b32  	%r363, %r363, %r306;
	ld.global.u32 	%r307, [%rd6+264];
	xor.b32  	%r362, %r362, %r307;
	ld.global.u32 	%r308, [%rd6+268];
	xor.b32  	%r361, %r361, %r308;
	ld.global.u32 	%r309, [%rd6+272];
	xor.b32  	%r360, %r360, %r309;
	ld.global.u32 	%r310, [%rd6+276];
	xor.b32  	%r359, %r359, %r310;
$L__BB0_36:
	and.b32  	%r312, %r211, 16384;
	setp.eq.s32 	%p20, %r312, 0;
	@%p20 bra 	$L__BB0_38;
	ld.global.u32 	%r313, [%rd6+280];
	xor.b32  	%r363, %r363, %r313;
	ld.global.u32 	%r314, [%rd6+284];
	xor.b32  	%r362, %r362, %r314;
	ld.global.u32 	%r315, [%rd6+288];
	xor.b32  	%r361, %r361, %r315;
	ld.global.u32 	%r316, [%rd6+292];
	xor.b32  	%r360, %r360, %r316;
	ld.global.u32 	%r317, [%rd6+296];
	xor.b32  	%r359, %r359, %r317;
$L__BB0_38:
	and.b32  	%r319, %r211, 32768;
	setp.eq.s32 	%p21, %r319, 0;
	@%p21 bra 	$L__BB0_40;
	ld.global.u32 	%r320, [%rd6+300];
	xor.b32  	%r363, %r363, %r320;
	ld.global.u32 	%r321, [%rd6+304];
	xor.b32  	%r362, %r362, %r321;
	ld.global.u32 	%r322, [%rd6+308];
	xor.b32  	%r361, %r361, %r322;
	ld.global.u32 	%r323, [%rd6+312];
	xor.b32  	%r360, %r360, %r323;
	ld.global.u32 	%r324, [%rd6+316];
	xor.b32  	%r359, %r359, %r324;
$L__BB0_40:
	add.s32 	%r358, %r358, 16;
	setp.ne.s32 	%p22, %r358, 32;
	@%p22 bra 	$L__BB0_8;
	mad.lo.s32 	%r325, %r352, -31, %r23;
	add.s32 	%r352, %r325, 1;
	setp.ne.s32 	%p23, %r352, 5;
	@%p23 bra 	$L__BB0_7;
	st.global.u32 	[%rd2+4], %r363;
	st.global.u32 	[%rd2+8], %r362;
	st.global.u32 	[%rd2+12], %r361;
	st.global.u32 	[%rd2+16], %r360;
	st.global.u32 	[%rd2+20], %r359;
	add.s32 	%r346, %r346, 1;
	setp.lt.u32 	%p24, %r346, %r14;
	@%p24 bra 	$L__BB0_6;
$L__BB0_43:
	shr.u64 	%rd7, %rd24, 2;
	add.s32 	%r345, %r345, 1;
	setp.gt.u64 	%p25, %rd24, 3;
	mov.u64 	%rd24, %rd7;
	@%p25 bra 	$L__BB0_4;
	ld.global.v2.u32 	{%r441, %r442}, [%rd2];
$L__BB0_45:
	ld.param.u64 	%rd23, [_Z14k_randgenerateiiP17curandStateXORWOWPi_param_3];
	cvt.u32.u64 	%r326, %rd1;
	mov.b32 	%r327, 0;
	st.global.v2.u32 	[%rd2+24], {%r327, %r327};
	st.global.u32 	[%rd2+32], %r327;
	mov.b64 	%rd18, 0;
	st.global.u64 	[%rd2+40], %rd18;
	shr.u32 	%r328, %r442, 2;
	xor.b32  	%r329, %r328, %r442;
	shl.b32 	%r330, %r359, 4;
	shl.b32 	%r331, %r329, 1;
	xor.b32  	%r332, %r330, %r331;
	xor.b32  	%r333, %r332, %r359;
	xor.b32  	%r334, %r333, %r329;
	add.s32 	%r335, %r441, %r334;
	add.s32 	%r336, %r335, 362437;
	mul.hi.u32 	%r337, %r336, -2071485743;
	shr.u32 	%r338, %r337, 9;
	mul.lo.s32 	%r339, %r338, 989;
	sub.s32 	%r340, %r336, %r339;
	add.s32 	%r341, %r340, 11;
	cvta.to.global.u64 	%rd19, %rd23;
	shl.b64 	%rd20, %rd1, 2;
	add.s64 	%rd21, %rd19, %rd20;
	st.global.u32 	[%rd21], %r341;
	mov.u32 	%r342, %ntid.x;
	add.s32 	%r343, %r326, %r342;
	setp.lt.s32 	%p26, %r343, %r201;
	@%p26 bra 	$L__BB0_2;
$L__BB0_46:
	ret;

}
	// .globl	_Z14even_odd_checkiPiS_
.visible .entry _Z14even_odd_checkiPiS_(
	.param .u32 _Z14even_odd_checkiPiS__param_0,
	.param .u64 .ptr .align 1 _Z14even_odd_checkiPiS__param_1,
	.param .u64 .ptr .align 1 _Z14even_odd_checkiPiS__param_2
)
{
	.reg .pred 	%p<7>;
	.reg .b32 	%r<52>;
	.reg .b64 	%rd<24>;

	ld.param.u32 	%r11, [_Z14even_odd_checkiPiS__param_0];
	ld.param.u64 	%rd7, [_Z14even_odd_checkiPiS__param_1];
	ld.param.u64 	%rd8, [_Z14even_odd_checkiPiS__param_2];
	cvta.to.global.u64 	%rd1, %rd8;
	cvta.to.global.u64 	%rd2, %rd7;
	mov.u32 	%r1, %ntid.x;
	mov.u32 	%r51, %tid.x;
	setp.ge.s32 	%p1, %r51, %r11;
	@%p1 bra 	$L__BB1_6;
	add.s32 	%r12, %r51, %r1;
	max.u32 	%r13, %r11, %r12;
	setp.lt.u32 	%p2, %r12, %r11;
	selp.u32 	%r14, 1, 0, %p2;
	add.s32 	%r15, %r12, %r14;
	sub.s32 	%r16, %r13, %r15;
	div.u32 	%r17, %r16, %r1;
	add.s32 	%r3, %r17, %r14;
	and.b32  	%r18, %r3, 3;
	setp.eq.s32 	%p3, %r18, 3;
	@%p3 bra 	$L__BB1_4;
	add.s32 	%r19, %r3, 1;
	and.b32  	%r20, %r19, 3;
	mul.wide.u32 	%rd23, %r51, 4;
	mul.wide.u32 	%rd4, %r1, 4;
	neg.s32 	%r49, %r20;
	mad.lo.s32 	%r51, %r1, %r20, %r51;
$L__BB1_3:
	.pragma "nounroll";
	add.s64 	%rd9, %rd2, %rd23;
	ld.global.u32 	%r21, [%rd9];
	shr.u32 	%r22, %r21, 31;
	add.s32 	%r23, %r21, %r22;
	and.b32  	%r24, %r23, -2;
	sub.s32 	%r25, %r21, %r24;
	add.s64 	%rd10, %rd1, %rd23;
	st.global.u32 	[%rd10], %r25;
	add.s64 	%rd23, %rd23, %rd4;
	add.s32 	%r49, %r49, 1;
	setp.ne.s32 	%p4, %r49, 0;
	@%p4 bra 	$L__BB1_3;
$L__BB1_4:
	setp.lt.u32 	%p5, %r3, 3;
	@%p5 bra 	$L__BB1_6;
$L__BB1_5:
	mul.wide.u32 	%rd11, %r51, 4;
	add.s64 	%rd12, %rd2, %rd11;
	ld.global.u32 	%r26, [%rd12];
	shr.u32 	%r27, %r26, 31;
	add.s32 	%r28, %r26, %r27;
	and.b32  	%r29, %r28, -2;
	sub.s32 	%r30, %r26, %r29;
	add.s64 	%rd13, %rd1, %rd11;
	st.global.u32 	[%rd13], %r30;
	add.s32 	%r31, %r51, %r1;
	mul.wide.u32 	%rd14, %r31, 4;
	add.s64 	%rd15, %rd2, %rd14;
	ld.global.u32 	%r32, [%rd15];
	shr.u32 	%r33, %r32, 31;
	add.s32 	%r34, %r32, %r33;
	and.b32  	%r35, %r34, -2;
	sub.s32 	%r36, %r32, %r35;
	add.s64 	%rd16, %rd1, %rd14;
	st.global.u32 	[%rd16], %r36;
	add.s32 	%r37, %r31, %r1;
	mul.wide.u32 	%rd17, %r37, 4;
	add.s64 	%rd18, %rd2, %rd17;
	ld.global.u32 	%r38, [%rd18];
	shr.u32 	%r39, %r38, 31;
	add.s32 	%r40, %r38, %r39;
	and.b32  	%r41, %r40, -2;
	sub.s32 	%r42, %r38, %r41;
	add.s64 	%rd19, %rd1, %rd17;
	st.global.u32 	[%rd19], %r42;
	add.s32 	%r43, %r37, %r1;
	mul.wide.u32 	%rd20, %r43, 4;
	add.s64 	%rd21, %rd2, %rd20;
	ld.global.u32 	%r44, [%rd21];
	shr.u32 	%r45, %r44, 31;
	add.s32 	%r46, %r44, %r45;
	and.b32  	%r47, %r46, -2;
	sub.s32 	%r48, %r44, %r47;
	add.s64 	%rd22, %rd1, %rd20;
	st.global.u32 	[%rd22], %r48;
	add.s32 	%r51, %r43, %r1;
	setp.lt.s32 	%p6, %r51, %r11;
	@%p6 bra 	$L__BB1_5;
$L__BB1_6:
	ret;

}
	// .globl	_Z16k_even_odd_checkiiP17curandStateXORWOWPiS1_
.visible .entry _Z16k_even_odd_checkiiP17curandStateXORWOWPiS1_(
	.param .u32 _Z16k_even_odd_checkiiP17curandStateXORWOWPiS1__param_0,
	.param .u32 _Z16k_even_odd_checkiiP17curandStateXORWOWPiS1__param_1,
	.param .u64 .ptr .align 1 _Z16k_even_odd_checkiiP17curandStateXORWOWPiS1__param_2,
	.param .u64 .ptr .align 1 _Z16k_even_odd_checkiiP17curandStateXORWOWPiS1__param_3,
	.param .u64 .ptr .align 1 _Z16k_even_odd_checkiiP17curandStateXORWOWPiS1__param_4
)
{
	.reg .pred 	%p<27>;
	.reg .b32 	%r<444>;
	.reg .b64 	%rd<29>;

	ld.param.u32 	%r201, [_Z16k_even_odd_checkiiP17curandStateXORWOWPiS1__param_0];
	ld.param.u32 	%r202, [_Z16k_even_odd_checkiiP17curandStateXORWOWPiS1__param_1];
	mov.u32 	%r344, %tid.x;
	setp.ge.s32 	%p1, %r344, %r201;
	@%p1 bra 	$L__BB2_46;
	xor.b32  	%r203, %r202, -1429050551;
	mul.lo.s32 	%r204, %r203, 1099087573;
	setp.gt.s32 	%p2, %r202, -1;
	selp.b32 	%r205, -644748465, -1947113066, %p2;
	add.s32 	%r206, %r205, %r204;
	add.s32 	%r2, %r206, 6615241;
	add.s32 	%r3, %r204, 123456789;
	xor.b32  	%r4, %r204, 362436069;
	add.s32 	%r5, %r205, 521288629;
	xor.b32  	%r6, %r205, 88675123;
	add.s32 	%r7, %r204, 5783321;
	mov.b64 	%rd13, {%r6, %r7};
$L__BB2_2:
	ld.param.u64 	%rd25, [_Z16k_even_odd_checkiiP17curandStateXORWOWPiS1__param_2];
	cvt.u64.u32 	%rd1, %r344;
	cvta.to.global.u64 	%rd11, %rd25;
	mul.wide.u32 	%rd12, %r344, 48;
	add.s64 	%rd2, %rd11, %rd12;
	st.global.v2.u32 	[%rd2], {%r2, %r3};
	st.global.v2.u32 	[%rd2+8], {%r4, %r5};
	st.global.v2.u32 	[%rd2+16], {%r6, %r7};
	setp.eq.s32 	%p3, %r344, 0;
	{ .reg .b32 tmp; mov.b64 {tmp, %r360}, %rd13; }
	mov.u32 	%r442, %r2;
	mov.u32 	%r443, %r3;
	@%p3 bra 	$L__BB2_45;
	mov.b32 	%r346, 0;
	mov.u64 	%rd28, %rd1;
$L__BB2_4:
	and.b64  	%rd4, %rd28, 3;
	setp.eq.s64 	%p4, %rd4, 0;
	@%p4 bra 	$L__BB2_43;
	mul.wide.u32 	%rd14, %r346, 3200;
	mov.u64 	%rd15, precalc_xorwow_matrix;
	add.s64 	%rd5, %rd15, %rd14;
	cvt.u32.u64 	%r14, %rd4;
	mov.b32 	%r347, 0;
$L__BB2_6:
	mov.b32 	%r360, 0;
	mov.u32 	%r361, %r360;
	mov.u32 	%r362, %r360;
	mov.u32 	%r363, %r360;
	mov.u32 	%r364, %r360;
	mov.u32 	%r353, %r360;
$L__BB2_7:
	mul.wide.u32 	%rd16, %r353, 4;
	add.s64 	%rd17, %rd2, %rd16;
	ld.global.u32 	%r22, [%rd17+4];
	shl.b32 	%r23, %r353, 5;
	mov.b32 	%r359, 0;
$L__BB2_8:
	.pragma "nounroll";
	shr.u32 	%r211, %r22, %r359;
	and.b32  	%r212, %r211, 1;
	setp.eq.b32 	%p5, %r212, 1;
	not.pred 	%p6, %p5;
	add.s32 	%r213, %r23, %r359;
	mul.lo.s32 	%r214, %r213, 5;
	mul.wide.u32 	%rd18, %r214, 4;
	add.s64 	%rd6, %rd5, %rd18;
	@%p6 bra 	$L__BB2_10;
	ld.global.u32 	%r215, [%rd6];
	xor.b32  	%r364, %r364, %r215;
	ld.global.u32 	%r216, [%rd6+4];
	xor.b32  	%r363, %r363, %r216;
	ld.global.u32 	%r217, [%rd6+8];
	xor.b32  	%r362, %r362, %r217;
	ld.global.u32 	%r218, [%rd6+12];
	xor.b32  	%r361, %r361, %r218;
	ld.global.u32 	%r219, [%rd6+16];
	xor.b32  	%r360, %r360, %r219;
$L__BB2_10:
	and.b32  	%r221, %r211, 2;
	setp.eq.s32 	%p7, %r221, 0;
	@%p7 bra 	$L__BB2_12;
	ld.global.u32 	%r222, [%rd6+20];
	xor.b32  	%r364, %r364, %r222;
	ld.global.u32 	%r223, [%rd6+24];
	xor.b32  	%r363, %r363, %r223;
	ld.global.u32 	%r224, [%rd6+28];
	xor.b32  	%r362, %r362, %r224;
	ld.global.u32 	%r225, [%rd6+32];
	xor.b32  	%r361, %r361, %r225;
	ld.global.u32 	%r226, [%rd6+36];
	xor.b32  	%r360, %r360, %r226;
$L__BB2_12:
	and.b32  	%r228, %r211, 4;
	setp.eq.s32 	%p8, %r228, 0;
	@%p8 bra 	$L__BB2_14;
	ld.global.u32 	%r229, [%rd6+40];
	xor.b32  	%r364, %r364, %r229;
	ld.global.u32 	%r230, [%rd6+44];
	xor.b32  	%r363, %r363, %r230;
	ld.global.u32 	%r231, [%rd6+48];
	xor.b32  	%r362, %r362, %r231;
	ld.global.u32 	%r232, [%rd6+52];
	xor.b32  	%r361, %r361, %r232;
	ld.global.u32 	%r233, [%rd6+56];
	xor.b32  	%r360, %r360, %r233;
$L__BB2_14:
	and.b32  	%r235, %r211, 8;
	setp.eq.s32 	%p9, %r235, 0;
	@%p9 bra 	$L__BB2_16;
	ld.global.u32 	%r236, [%rd6+60];
	xor.b32  	%r364, %r364, %r236;
	ld.global.u32 	%r237, [%rd6+64];
	xor.b32  	%r363, %r363, %r237;
	ld.global.u32 	%r238, [%rd6+68];
	xor.b32  	%r362, %r362, %r238;
	ld.global.u32 	%r239, [%rd6+72];
	xor.b32  	%r361, %r361, %r239;
	ld.global.u32 	%r240, [%rd6+76];
	xor.b32  	%r360, %r360, %r240;
$L__BB2_16:
	and.b32  	%r242, %r211, 16;
	setp.eq.s32 	%p10, %r242, 0;
	@%p10 bra 	$L__BB2_18;
	ld.global.u32 	%r243, [%rd6+80];
	xor.b32  	%r364, %r364, %r243;
	ld.global.u32 	%r244, [%rd6+84];
	xor.b32  	%r363, %r363, %r244;
	ld.global.u32 	%r245, [%rd6+88];
	xor.b32  	%r362, %r362, %r245;
	ld.global.u32 	%r246, [%rd6+92];
	xor.b32  	%r361, %r361, %r246;
	ld.global.u32 	%r247, [%rd6+96];
	xor.b32  	%r360, %r360, %r247;
$L__BB2_18:
	and.b32  	%r249, %r211, 32;
	setp.eq.s32 	%p11, %r249, 0;
	@%p11 bra 	$L__BB2_20;
	ld.global.u32 	%r250, [%rd6+100];
	xor.b32  	%r364, %r364, %r250;
	ld.global.u32 	%r251, [%rd6+104];
	xor.b32  	%r363, %r363, %r251;
	ld.global.u32 	%r252, [%rd6+108];
	xor.b32  	%r362, %r362, %r252;
	ld.global.u32 	%r253, [%rd6+112];
	xor.b32  	%r361, %r361, %r253;
	ld.global.u32 	%r254, [%rd6+116];
	xor.b32  	%r360, %r360, %r254;
$L__BB2_20:
	and.b32  	%r256, %r211, 64;
	setp.eq.s32 	%p12, %r256, 0;
	@%p12 bra 	$L__BB2_22;
	ld.global.u32 	%r257, [%rd6+120];
	xor.b32  	%r364, %r364, %r257;
	ld.global.u32 	%r258, [%rd6+124];
	xor.b32  	%r363, %r363, %r258;
	ld.global.u32 	%r259, [%rd6+128];
	xor.b32  	%r362, %r362, %r259;
	ld.global.u32 	%r260, [%rd6+132];
	xor.b32  	%r361, %r361, %r260;
	ld.global.u32 	%r261, [%rd6+136];
	xor.b32  	%r360, %r360, %r261;
$L__BB2_22:
	and.b32  	%r263, %r211, 128;
	setp.eq.s32 	%p13, %r263, 0;
	@%p13 bra 	$L__BB2_24;
	ld.global.u32 	%r264, [%rd6+140];
	xor.b32  	%r364, %r364, %r264;
	ld.global.u32 	%r265, [%rd6+144];
	xor.b32  	%r363, %r363, %r265;
	ld.global.u32 	%r266, [%rd6+148];
	xor.b32  	%r362, %r362, %r266;
	ld.global.u32 	%r267, [%rd6+152];
	xor.b32  	%r361, %r361, %r267;
	ld.global.u32 	%r268, [%rd6+156];
	xor.b32  	%r360, %r360, %r268;
$L__BB2_24:
	and.b32  	%r270, %r211, 256;
	setp.eq.s32 	%p14, %r270, 0;
	@%p14 bra 	$L__BB2_26;
	ld.global.u32 	%r271, [%rd6+160];
	xor.b32  	%r364, %r364, %r271;
	ld.global.u32 	%r272, [%rd6+164];
	xor.b32  	%r363, %r363, %r272;
	ld.global.u32 	%r273, [%rd6+168];
	xor.b32  	%r362, %r362, %r273;
	ld.global.u32 	%r274, [%rd6+172];
	xor.b32  	%r361, %r361, %r274;
	ld.global.u32 	%r275, [%rd6+176];
	xor.b32  	%r360, %r360, %r275;
$L__BB2_26:
	and.b32  	%r277, %r211, 512;
	setp.eq.s32 	%p15, %r277, 0;
	@%p15 bra 	$L__BB2_28;
	ld.global.u32 	%r278, [%rd6+180];
	xor.b32  	%r364, %r364, %r278;
	ld.global.u32 	%r279, [%rd6+184];
	xor.b32  	%r363, %r363, %r279;
	ld.global.u32 	%r280, [%rd6+188];
	xor.b32  	%r362, %r362, %r280;
	ld.global.u32 	%r281, [%rd6+192];
	xor.b32  	%r361, %r361, %r281;
	ld.global.u32 	%r282, [%rd6+196];
	xor.b32  	%r360, %r360, %r282;
$L__BB2_28:
	and.b32  	%r284, %r211, 1024;
	setp.eq.s32 	%p16, %r284, 0;
	@%p16 bra 	$L__BB2_30;
	ld.global.u32 	%r285, [%rd6+200];
	xor.b32  	%r364, %r364, %r285;
	ld.global.u32 	%r286, [%rd6+204];
	xor.b32  	%r363, %r363, %r286;
	ld.global.u32 	%r287, [%rd6+208];
	xor.b32  	%r362, %r362, %r287;
	ld.global.u32 	%r288, [%rd6+212];
	xor.b32  	%r361, %r361, %r288;
	ld.global.u32 	%r289, [%rd6+216];
	xor.b32  	%r360, %r360, %r289;
$L__BB2_30:
	and.b32  	%r291, %r211, 2048;
	setp.eq.s32 	%p17, %r291, 0;
	@%p17 bra 	$L__BB2_32;
	ld.global.u32 	%r292, [%rd6+220];
	xor.b32  	%r364, %r364, %r292;
	ld.global.u32 	%r293, [%rd6+224];
	xor.b32  	%r363, %r363, %r293;
	ld.global.u32 	%r294, [%rd6+228];
	xor.b32  	%r362, %r362, %r294;
	ld.global.u32 	%r295, [%rd6+232];
	xor.b32  	%r361, %r361, %r295;
	ld.global.u32 	%r296, [%rd6+236];
	xor.b32  	%r360, %r360, %r296;
$L__BB2_32:
	and.b32  	%r298, %r211, 4096;
	setp.eq.s32 	%p18, %r298, 0;
	@%p18 bra 	$L__BB2_34;
	ld.global.u32 	%r299, [%rd6+240];
	xor.b32  	%r364, %r364, %r299;
	ld.global.u32 	%r300, [%rd6+244];
	xor.b32  	%r363, %r363, %r300;
	ld.global.u32 	%r301, [%rd6+248];
	xor.b32  	%r362, %r362, %r301;
	ld.global.u32 	%r302, [%rd6+252];
	xor.b32  	%r361, %r361, %r302;
	ld.global.u32 	%r303, [%rd6+256];
	xor.b32  	%r360, %r360, %r303;
$L__BB2_34:
	and.b32  	%r305, %r211, 8192;
	setp.eq.s32 	%p19, %r305, 0;
	@%p19 bra 	$L__BB2_36;
	ld.global.u32 	%r306, [%rd6+260];
	xor.b32  	%r364, %r364, %r306;
	ld.global.u32 	%r307, [%rd6+264];
	xor.b32  	%r363, %r363, %r307;
	ld.global.u32 	%r308, [%rd6+268];
	xor.b32  	%r362, %r362, %r308;
	ld.global.u32 	%r309, [%rd6+272];
	xor.b32  	%r361, %r361, %r309;
	ld.global.u32 	%r310, [%rd6+276];
	xor.b32  	%r360, %r360, %r310;
$L__BB2_36:
	and.b32  	%r312, %r211, 16384;
	setp.eq.s32 	%p20, %r312, 0;
	@%p20 bra 	$L__BB2_38;
	ld.global.u32 	%r313, [%rd6+280];
	xor.b32  	%r364, %r364, %r313;
	ld.global.u32 	%r314, [%rd6+284];
	xor.b32  	%r363, %r363, %r314;
	ld.global.u32 	%r315, [%rd6+288];
	xor.b32  	%r362, %r362, %r315;
	ld.global.u32 	%r316, [%rd6+292];
	xor.b32  	%r361, %r361, %r316;
	ld.global.u32 	%r317, [%rd6+296];
	xor.b32  	%r360, %r360, %r317;
$L__BB2_38:
	and.b32  	%r319, %r211, 32768;
	setp.eq.s32 	%p21, %r319, 0;
	@%p21 bra 	$L__BB2_40;
	ld.global.u32 	%r320, [%rd6+300];
	xor.b32  	%r364, %r364, %r320;
	ld.global.u32 	%r321, [%rd6+304];
	xor.b32  	%r363, %r363, %r321;
	ld.global.u32 	%r322, [%rd6+308];
	xor.b32  	%r362, %r362, %r322;
	ld.global.u32 	%r323, [%rd6+312];
	xor.b32  	%r361, %r361, %r323;
	ld.global.u32 	%r324, [%rd6+316];
	xor.b32  	%r360, %r360, %r324;
$L__BB2_40:
	add.s32 	%r359, %r359, 16;
	setp.ne.s32 	%p22, %r359, 32;
	@%p22 bra 	$L__BB2_8;
	mad.lo.s32 	%r325, %r353, -31, %r23;
	add.s32 	%r353, %r325, 1;
	setp.ne.s32 	%p23, %r353, 5;
	@%p23 bra 	$L__BB2_7;
	st.global.u32 	[%rd2+4], %r364;
	st.global.u32 	[%rd2+8], %r363;
	st.global.u32 	[%rd2+12], %r362;
	st.global.u32 	[%rd2+16], %r361;
	st.global.u32 	[%rd2+20], %r360;
	add.s32 	%r347, %r347, 1;
	setp.lt.u32 	%p24, %r347, %r14;
	@%p24 bra 	$L__BB2_6;
$L__BB2_43:
	shr.u64 	%rd7, %rd28, 2;
	add.s32 	%r346, %r346, 1;
	setp.gt.u64 	%p25, %rd28, 3;
	mov.u64 	%rd28, %rd7;
	@%p25 bra 	$L__BB2_4;
	ld.global.v2.u32 	{%r442, %r443}, [%rd2];
$L__BB2_45:
	ld.param.u64 	%rd27, [_Z16k_even_odd_checkiiP17curandStateXORWOWPiS1__param_4];
	ld.param.u64 	%rd26, [_Z16k_even_odd_checkiiP17curandStateXORWOWPiS1__param_3];
	cvt.u32.u64 	%r326, %rd1;
	mov.b32 	%r327, 0;
	st.global.v2.u32 	[%rd2+24], {%r327, %r327};
	st.global.u32 	[%rd2+32], %r327;
	mov.b64 	%rd19, 0;
	st.global.u64 	[%rd2+40], %rd19;
	shr.u32 	%r328, %r443, 2;
	xor.b32  	%r329, %r328, %r443;
	shl.b32 	%r330, %r360, 4;
	shl.b32 	%r331, %r329, 1;
	xor.b32  	%r332, %r330, %r331;
	xor.b32  	%r333, %r332, %r360;
	xor.b32  	%r334, %r333, %r329;
	add.s32 	%r335, %r442, %r334;
	add.s32 	%r336, %r335, 362437;
	mul.hi.u32 	%r337, %r336, -2071485743;
	shr.u32 	%r338, %r337, 9;
	mul.lo.s32 	%r339, %r338, 989;
	sub.s32 	%r340, %r336, %r339;
	add.s32 	%r341, %r340, 11;
	cvta.to.global.u64 	%rd20, %rd26;
	shl.b64 	%rd21, %rd1, 2;
	add.s64 	%rd22, %rd20, %rd21;
	st.global.u32 	[%rd22], %r341;
	and.b32  	%r342, %r341, 1;
	cvta.to.global.u64 	%rd23, %rd27;
	add.s64 	%rd24, %rd23, %rd21;
	st.global.u32 	[%rd24], %r342;
	mov.u32 	%r343, %ntid.x;
	add.s32 	%r344, %r326, %r343;
	setp.lt.s32 	%p26, %r344, %r201;
	@%p26 bra 	$L__BB2_2;
$L__BB2_46:
	ret;

}


// ===== COMPILED SASS (sm_100) =====

	.target	sm_100

	.elftype	@"ET_EXEC"


//--------------------- .note.nv.tkinfo           --------------------------
	.section	.note.nv.tkinfo,"",@"SHT_NOTE"
	.sectionflags	@"SHF_NOTE_NV_TKINFO"
	.tkinfo
        /*0018*/ 	.word	0x00000002
        /*0030*/ 	.string	""
        /*0030*/ 	.string	"ptxas"
        /*0030*/ 	.string	"Cuda compilation tools, release 13.0, V13.0.88"
        /*0030*/ 	.string	"Build cuda_13.0.r13.0/compiler.36424714_0"
        /*0030*/ 	.string	"-arch sm_100 -m 64 "



//--------------------- .note.nv.cuinfo           --------------------------
	.section	.note.nv.cuinfo,"",@"SHT_NOTE"
	.sectionflags	@"SHF_NOTE_NV_CUINFO"
        /*0018*/ 	.short	0x0002
        /*001a*/ 	.short	0x0064
        /*001c*/ 	.short	0x0082
	.zero		2


//--------------------- .nv.info                  --------------------------
	.section	.nv.info,"",@"SHT_CUDA_INFO"
	.align	4


	//----- nvinfo : EIATTR_REGCOUNT
	.align		4
        /*0000*/ 	.byte	0x04, 0x2f
        /*0002*/ 	.short	(.L_10 - .L_9)
	.align		4
.L_9:
        /*0004*/ 	.word	index@(_Z14k_randgenerateiiP17curandStateXORWOWPi)
        /*0008*/ 	.word	0x00000020


	//----- nvinfo : EIATTR_FRAME_SIZE
	.align		4
.L_10:
        /*000c*/ 	.byte	0x04, 0x11
        /*000e*/ 	.short	(.L_12 - .L_11)
	.align		4
.L_11:
        /*0010*/ 	.word	index@(_Z14k_randgenerateiiP17curandStateXORWOWPi)
        /*0014*/ 	.word	0x00000000


	//----- nvinfo : EIATTR_REGCOUNT
	.align		4
.L_12:
        /*0018*/ 	.byte	0x04, 0x2f
        /*001a*/ 	.short	(.L_14 - .L_13)
	.align		4
.L_13:
        /*001c*/ 	.word	index@(_Z14even_odd_checkiPiS_)
        /*0020*/ 	.word	0x00000018


	//----- nvinfo : EIATTR_FRAME_SIZE
	.align		4
.L_14:
        /*0024*/ 	.byte	0x04, 0x11
        /*0026*/ 	.short	(.L_16 - .L_15)
	.align		4
.L_15:
        /*0028*/ 	.word	index@(_Z14even_odd_checkiPiS_)
        /*002c*/ 	.word	0x00000000


	//----- nvinfo : EIATTR_REGCOUNT
	.align		4
.L_16:
        /*0030*/ 	.byte	0x04, 0x2f
        /*0032*/ 	.short	(.L_18 - .L_17)
	.align		4
.L_17:
        /*0034*/ 	.word	index@(_Z16k_even_odd_checkiiP17curandStateXORWOWPiS1_)
        /*0038*/ 	.word	0x00000020


	//----- nvinfo : EIATTR_FRAME_SIZE
	.align		4
.L_18:
        /*003c*/ 	.byte	0x04, 0x11
        /*003e*/ 	.short	(.L_20 - .L_19)
	.align		4
.L_19:
        /*0040*/ 	.word	index@(_Z16k_even_odd_checkiiP17curandStateXORWOWPiS1_)
        /*0044*/ 	.word	0x00000000


	//----- nvinfo : EIATTR_MIN_STACK_SIZE
	.align		4
.L_20:
        /*0048*/ 	.byte	0x04, 0x12
        /*004a*/ 	.short	(.L_22 - .L_21)
	.align		4
.L_21:
        /*004c*/ 	.word	index@(_Z16k_even_odd_checkiiP17curandStateXORWOWPiS1_)
        /*0050*/ 	.word	0x00000000


	//----- nvinfo : EIATTR_MIN_STACK_SIZE
	.align		4
.L_22:
        /*0054*/ 	.byte	0x04, 0x12
        /*0056*/ 	.short	(.L_24 - .L_23)
	.align		4
.L_23:
        /*0058*/ 	.word	index@(_Z14even_odd_checkiPiS_)
        /*005c*/ 	.word	0x00000000


	//----- nvinfo : EIATTR_MIN_STACK_SIZE
	.align		4
.L_24:
        /*0060*/ 	.byte	0x04, 0x12
        /*0062*/ 	.short	(.L_26 - .L_25)
	.align		4
.L_25:
        /*0064*/ 	.word	index@(_Z14k_randgenerateiiP17curandStateXORWOWPi)
        /*0068*/ 	.word	0x00000000
.L_26:


//--------------------- .nv.compat                --------------------------
	.section	.nv.compat,"",@"SHT_CUDA_COMPAT_INFO"
	.align	4
        /*0000*/ 	.byte	0x02, 0x09, 0x00, 0x00, 0x02, 0x02, 0x01, 0x00, 0x02, 0x05, 0x05, 0x00, 0x03, 0x07, 0x01, 0x01
        /*0010*/ 	.byte	0x02, 0x03, 0x00, 0x00, 0x02, 0x06, 0x01, 0x00, 0x04, 0x0b, 0x08, 0x00, 0x09, 0x00, 0x00, 0x00
        /*0020*/ 	.byte	0x00, 0x00, 0x00, 0x00


//--------------------- .nv.info._Z16k_even_odd_checkiiP17curandStateXORWOWPiS1_ --------------------------
	.section	.nv.info._Z16k_even_odd_checkiiP17curandStateXORWOWPiS1_,"",@"SHT_CUDA_INFO"
	.sectionflags	@""
	.align	4


	//----- nvinfo : EIATTR_CUDA_API_VERSION
	.align		4
        /*0000*/ 	.byte	0x04, 0x37
        /*0002*/ 	.short	(.L_28 - .L_27)
.L_27:
        /*0004*/ 	.word	0x00000082


	//----- nvinfo : EIATTR_KPARAM_INFO
	.align		4
.L_28:
        /*0008*/ 	.byte	0x04, 0x17
        /*000a*/ 	.short	(.L_30 - .L_29)
.L_29:
        /*000c*/ 	.word	0x00000000
        /*0010*/ 	.short	0x0004
        /*0012*/ 	.short	0x0018
        /*0014*/ 	.byte	0x00, 0xf5, 0x21, 0x00


	//----- nvinfo : EIATTR_KPARAM_INFO
	.align		4
.L_30:
        /*0018*/ 	.byte	0x04, 0x17
        /*001a*/ 	.short	(.L_32 - .L_31)
.L_31:
        /*001c*/ 	.word	0x00000000
        /*0020*/ 	.short	0x0003
        /*0022*/ 	.short	0x0010
        /*0024*/ 	.byte	0x00, 0xf5, 0x21, 0x00


	//----- nvinfo : EIATTR_KPARAM_INFO
	.align		4
.L_32:
        /*0028*/ 	.byte	0x04, 0x17
        /*002a*/ 	.short	(.L_34 - .L_33)
.L_33:
        /*002c*/ 	.word	0x00000000
        /*0030*/ 	.short	0x0002
        /*0032*/ 	.short	0x0008
        /*0034*/ 	.byte	0x00, 0xf5, 0x21, 0x00


	//----- nvinfo : EIATTR_KPARAM_INFO
	.align		4
.L_34:
        /*0038*/ 	.byte	0x04, 0x17
        /*003a*/ 	.short	(.L_36 - .L_35)
.L_35:
        /*003c*/ 	.word	0x00000000
        /*0040*/ 	.short	0x0001
        /*0042*/ 	.short	0x0004
        /*0044*/ 	.byte	0x00, 0xf0, 0x11, 0x00


	//----- nvinfo : EIATTR_KPARAM_INFO
	.align		4
.L_36:
        /*0048*/ 	.byte	0x04, 0x17
        /*004a*/ 	.short	(.L_38 - .L_37)
.L_37:
        /*004c*/ 	.word	0x00000000
        /*0050*/ 	.short	0x0000
        /*0052*/ 	.short	0x0000
        /*0054*/ 	.byte	0x00, 0xf0, 0x11, 0x00


	//----- nvinfo : EIATTR_SPARSE_MMA_MASK
	.align		4
.L_38:
        /*0058*/ 	.byte	0x03, 0x50
        /*005a*/ 	.short	0x0000


	//----- nvinfo : EIATTR_MAXREG_COUNT
	.align		4
        /*005c*/ 	.byte	0x03, 0x1b
        /*005e*/ 	.short	0x00ff


	//----- nvinfo : EIATTR_MERCURY_ISA_VERSION
	.align		4
        /*0060*/ 	.byte	0x03, 0x5f
        /*0062*/ 	.short	0x0101


	//----- nvinfo : EIATTR_VRC_CTA_INIT_COUNT
	.align		4
        /*0064*/ 	.byte	0x02, 0x4a
	.zero		1
	.zero		1


	//----- nvinfo : EIATTR_EXIT_INSTR_OFFSETS
	.align		4
        /*0068*/ 	.byte	0x04, 0x1c
        /*006a*/ 	.short	(.L_40 - .L_39)


	//   ....[0]....
.L_39:
        /*006c*/ 	.word	0x00000040


	//   ....[1]....
        /*0070*/ 	.word	0x00001130


	//----- nvinfo : EIATTR_CRS_STACK_SIZE
	.align		4
.L_40:
        /*0074*/ 	.byte	0x04, 0x1e
        /*0076*/ 	.short	(.L_42 - .L_41)
.L_41:
        /*0078*/ 	.word	0x00000000


	//----- nvinfo : EIATTR_CBANK_PARAM_SIZE
	.align		4
.L_42:
        /*007c*/ 	.byte	0x03, 0x19
        /*007e*/ 	.short	0x0020


	//----- nvinfo : EIATTR_PARAM_CBANK
	.align		4
        /*0080*/ 	.byte	0x04, 0x0a
        /*0082*/ 	.short	(.L_44 - .L_43)
	.align		4
.L_43:
        /*0084*/ 	.word	index@(.nv.constant0._Z16k_even_odd_checkiiP17curandStateXORWOWPiS1_)
        /*0088*/ 	.short	0x0380
        /*008a*/ 	.short	0x0020


	//----- nvinfo : EIATTR_SW_WAR
	.align		4
.L_44:
        /*008c*/ 	.byte	0x04, 0x36
        /*008e*/ 	.short	(.L_46 - .L_45)
.L_45:
        /*0090*/ 	.word	0x00000008
.L_46:


//--------------------- .nv.info._Z14even_odd_checkiPiS_ --------------------------
	.section	.nv.info._Z14even_odd_checkiPiS_,"",@"SHT_CUDA_INFO"
	.sectionflags	@""
	.align	4


	//----- nvinfo : EIATTR_CUDA_API_VERSION
	.align		4
        /*0000*/ 	.byte	0x04, 0x37
        /*0002*/ 	.short	(.L_48 - .L_47)
.L_47:
        /*0004*/ 	.word	0x00000082


	//----- nvinfo : EIATTR_KPARAM_INFO
	.align		4
.L_48:
        /*0008*/ 	.byte	0x04, 0x17
        /*000a*/ 	.short	(.L_50 - .L_49)
.L_49:
        /*000c*/ 	.word	0x00000000
        /*0010*/ 	.short	0x0002
        /*0012*/ 	.short	0x0010
        /*0014*/ 	.byte	0x00, 0xf5, 0x21, 0x00


	//----- nvinfo : EIATTR_KPARAM_INFO
	.align		4
.L_50:
        /*0018*/ 	.byte	0x04, 0x17
        /*001a*/ 	.short	(.L_52 - .L_51)
.L_51:
        /*001c*/ 	.word	0x00000000
        /*0020*/ 	.short	0x0001
        /*0022*/ 	.short	0x0008
        /*0024*/ 	.byte	0x00, 0xf5, 0x21, 0x00


	//----- nvinfo : EIATTR_KPARAM_INFO
	.align		4
.L_52:
        /*0028*/ 	.byte	0x04, 0x17
        /*002a*/ 	.short	(.L_54 - .L_53)
.L_53:
        /*002c*/ 	.word	0x00000000
        /*0030*/ 	.short	0x0000
        /*0032*/ 	.short	0x0000
        /*0034*/ 	.byte	0x00, 0xf0, 0x11, 0x00


	//----- nvinfo : EIATTR_SPARSE_MMA_MASK
	.align		4
.L_54:
        /*0038*/ 	.byte	0x03, 0x50
        /*003a*/ 	.short	0x0000


	//----- nvinfo : EIATTR_MAXREG_COUNT
	.align		4
        /*003c*/ 	.byte	0x03, 0x1b
        /*003e*/ 	.short	0x00ff


	//----- nvinfo : EIATTR_MERCURY_ISA_VERSION
	.align		4
        /*0040*/ 	.byte	0x03, 0x5f
        /*0042*/ 	.short	0x0101


	//----- nvinfo : EIATTR_VRC_CTA_INIT_COUNT
	.align		4
        /*0044*/ 	.byte	0x02, 0x4a
	.zero		1
	.zero		1


	//----- nvinfo : EIATTR_EXIT_INSTR_OFFSETS
	.align		4
        /*0048*/ 	.byte	0x04, 0x1c
        /*004a*/ 	.short	(.L_56 - .L_55)


	//   ....[0]....
.L_55:
        /*004c*/ 	.word	0x00000050


	//   ....[1]....
        /*0050*/ 	.word	0x000003b0


	//   ....[2]....
        /*0054*/ 	.word	0x000005e0


	//----- nvinfo : EIATTR_CRS_STACK_SIZE
	.align		4
.L_56:
        /*0058*/ 	.byte	0x04, 0x1e
        /*005a*/ 	.short	(.L_58 - .L_57)
.L_57:
        /*005c*/ 	.word	0x00000000


	//----- nvinfo : EIATTR_CBANK_PARAM_SIZE
	.align		4
.L_58:
        /*0060*/ 	.byte	0x03, 0x19
        /*0062*/ 	.short	0x0018


	//----- nvinfo : EIATTR_PARAM_CBANK
	.align		4
        /*0064*/ 	.byte	0x04, 0x0a
        /*0066*/ 	.short	(.L_60 - .L_59)
	.align		4
.L_59:
        /*0068*/ 	.word	index@(.nv.constant0._Z14even_odd_checkiPiS_)
        /*006c*/ 	.short	0x0380
        /*006e*/ 	.short	0x0018


	//----- nvinfo : EIATTR_SW_WAR
	.align		4
.L_60:
        /*0070*/ 	.byte	0x04, 0x36
        /*0072*/ 	.short	(.L_62 - .L_61)
.L_61:
        /*0074*/ 	.word	0x00000008
.L_62:


//--------------------- .nv.info._Z14k_randgenerateiiP17curandStateXORWOWPi --------------------------
	.section	.nv.info._Z14k_randgenerateiiP17curandStateXORWOWPi,"",@"SHT_CUDA_INFO"
	.sectionflags	@""
	.align	4


	//----- nvinfo : EIATTR_CUDA_API_VERSION
	.align		4
        /*0000*/ 	.byte	0x04, 0x37
        /*0002*/ 	.short	(.L_64 - .L_63)
.L_63:
        /*0004*/ 	.word	0x00000082


	//----- nvinfo : EIATTR_KPARAM_INFO
	.align		4
.L_64:
        /*0008*/ 	.byte	0x04, 0x17
        /*000a*/ 	.short	(.L_66 - .L_65)
.L_65:
        /*000c*/ 	.word	0x00000000
        /*0010*/ 	.short	0x0003
        /*0012*/ 	.short	0x0010
        /*0014*/ 	.byte	0x00, 0xf5, 0x21, 0x00


	//----- nvinfo : EIATTR_KPARAM_INFO
	.align		4
.L_66:
        /*0018*/ 	.byte	0x04, 0x17
        /*001a*/ 	.short	(.L_68 - .L_67)
.L_67:
        /*001c*/ 	.word	0x00000000
        /*0020*/ 	.short	0x0002
        /*0022*/ 	.short	0x0008
        /*0024*/ 	.byte	0x00, 0xf5, 0x21, 0x00


	//----- nvinfo : EIATTR_KPARAM_INFO
	.align		4
.L_68:
        /*0028*/ 	.byte	0x04, 0x17
        /*002a*/ 	.short	(.L_70 - .L_69)
.L_69:
        /*002c*/ 	.word	0x00000000
        /*0030*/ 	.short	0x0001
        /*0032*/ 	.short	0x0004
        /*0034*/ 	.byte	0x00, 0xf0, 0x11, 0x00


	//----- nvinfo : EIATTR_KPARAM_INFO
	.align		4
.L_70:
        /*0038*/ 	.byte	0x04, 0x17
        /*003a*/ 	.short	(.L_72 - .L_71)
.L_71:
        /*003c*/ 	.word	0x00000000
        /*0040*/ 	.short	0x0000
        /*0042*/ 	.short	0x0000
        /*0044*/ 	.byte	0x00, 0xf0, 0x11, 0x00


	//----- nvinfo : EIATTR_SPARSE_MMA_MASK
	.align		4
.L_72:
        /*0048*/ 	.byte	0x03, 0x50
        /*004a*/ 	.short	0x0000


	//----- nvinfo : EIATTR_MAXREG_COUNT
	.align		4
        /*004c*/ 	.byte	0x03, 0x1b
        /*004e*/ 	.short	0x00ff


	//----- nvinfo : EIATTR_MERCURY_ISA_VERSION
	.align		4
        /*0050*/ 	.byte	0x03, 0x5f
        /*0052*/ 	.short	0x0101


	//----- nvinfo : EIATTR_VRC_CTA_INIT_COUNT
	.align		4
        /*0054*/ 	.byte	0x02, 0x4a
	.zero		1
	.zero		1


	//----- nvinfo : EIATTR_EXIT_INSTR_OFFSETS
	.align		4
        /*0058*/ 	.byte	0x04, 0x1c
        /*005a*/ 	.short	(.L_74 - .L_73)


	//   ....[0]....
.L_73:
        /*005c*/ 	.word	0x00000040


	//   ....[1]....
        /*0060*/ 	.word	0x000010d0


	//----- nvinfo : EIATTR_CRS_STACK_SIZE
	.align		4
.L_74:
        /*0064*/ 	.byte	0x04, 0x1e
        /*0066*/ 	.short	(.L_76 - .L_75)
.L_75:
        /*0068*/ 	.word	0x00000000


	//----- nvinfo : EIATTR_CBANK_PARAM_SIZE
	.align		4
.L_76:
        /*006c*/ 	.byte	0x03, 0x19
        /*006e*/ 	.short	0x0018


	//----- nvinfo : EIATTR_PARAM_CBANK
	.align		4
        /*0070*/ 	.byte	0x04, 0x0a
        /*0072*/ 	.short	(.L_78 - .L_77)
	.align		4
.L_77:
        /*0074*/ 	.word	index@(.nv.constant0._Z14k_randgenerateiiP17curandStateXORWOWPi)
        /*0078*/ 	.short	0x0380
        /*007a*/ 	.short	0x0018


	//----- nvinfo : EIATTR_SW_WAR
	.align		4
.L_78:
        /*007c*/ 	.byte	0x04, 0x36
        /*007e*/ 	.short	(.L_80 - .L_79)
.L_79:
        /*0080*/ 	.word	0x00000008
.L_80:


//--------------------- .nv.callgraph             --------------------------
	.section	.nv.callgraph,"",@"SHT_CUDA_CALLGRAPH"
	.align	4
	.sectionentsize	8
	.align		4
        /*0000*/ 	.word	0x00000000
	.align		4
        /*0004*/ 	.word	0xffffffff
	.align		4
        /*0008*/ 	.word	0x00000000
	.align		4
        /*000c*/ 	.word	0xfffffffe
	.align		4
        /*0010*/ 	.word	0x00000000
	.align		4
        /*0014*/ 	.word	0xfffffffd
	.align		4
        /*0018*/ 	.word	0x00000000
	.align		4
        /*001c*/ 	.word	0xfffffffc


//--------------------- .nv.constant4             --------------------------
	.section	.nv.constant4,"a",@progbits
	.align	8
	.align		8
.nv.constant4:
        /*0000*/ 	.dword	precalc_xorwow_matrix
	.align		8
        /*0008*/ 	.dword	precalc_xorwow_offset_matrix
	.align		8
        /*0010*/ 	.dword	mrg32k3aM1
	.align		8
        /*0018*/ 	.dword	mrg32k3aM2
	.align		8
        /*0020*/ 	.dword	mrg32k3aM1SubSeq
	.align		8
        /*0028*/ 	.dword	mrg32k3aM2SubSeq
	.align		8
        /*0030*/ 	.dword	mrg32k3aM1Seq
	.align		8
        /*0038*/ 	.dword	mrg32k3aM2Seq


//--------------------- .nv.constant3             --------------------------
	.section	.nv.constant3,"a",@progbits
	.align	8
.nv.constant3:
	.type		__cr_lgamma_table,@object
	.size		__cr_lgamma_table,(.L_8 - __cr_lgamma_table)
__cr_lgamma_table:
        /*0000*/ 	.byte	0x00, 0x00, 0x00, 0x00, 0x00, 0x00, 0x00, 0x00, 0x00, 0x00, 0x00, 0x00, 0x00, 0x00, 0x00, 0x00
        /*0010*/ 	.byte	0xef, 0x39, 0xfa, 0xfe, 0x42, 0x2e, 0xe6, 0x3f, 0x02, 0x20, 0x2a, 0xfa, 0x0b, 0xab, 0xfc, 0x3f
        /*0020*/ 	.byte	0xf9, 0x2c, 0x92, 0x7c, 0xa7, 0x6c, 0x09, 0x40, 0xc9, 0x79, 0x44, 0x3c, 0x64, 0x26, 0x13, 0x40
        /*0030*/ 	.byte	0xca, 0x01, 0xcf, 0x3a, 0x27, 0x51, 0x1a, 0x40, 0x30, 0xcc, 0x2d, 0xf3, 0xe1, 0x0c, 0x21, 0x40
        /*0040*/ 	.byte	0x0d, 0xb7, 0xfc, 0x82, 0x8e, 0x35, 0x25, 0x40
.L_8:


//--------------------- .text._Z16k_even_odd_checkiiP17curandStateXORWOWPiS1_ --------------------------
	.section	.text._Z16k_even_odd_checkiiP17curandStateXORWOWPiS1_,"ax",@progbits
	.align	128
        .global         _Z16k_even_odd_checkiiP17curandStateXORWOWPiS1_
        .type           _Z16k_even_odd_checkiiP17curandStateXORWOWPiS1_,@function
        .size           _Z16k_even_odd_checkiiP17curandStateXORWOWPiS1_,(.L_x_27 - _Z16k_even_odd_checkiiP17curandStateXORWOWPiS1_)
        .other          _Z16k_even_odd_checkiiP17curandStateXORWOWPiS1_,@"STO_CUDA_ENTRY STV_DEFAULT"
_Z16k_even_odd_checkiiP17curandStateXORWOWPiS1_:
.text._Z16k_even_odd_checkiiP17curandStateXORWOWPiS1_:
[----:B------:R-:W-:Y:S01]  /*0000*/  LDC R1, c[0x0][0x37c] ;  /* 0x0000df00ff017b82 */ /* 0x000fe20000000800 */
[----:B------:R-:W0:Y:S01]  /*0010*/  S2R R0, SR_TID.X ;  /* 0x0000000000007919 */ /* 0x000e220000002100 */
[----:B------:R-:W0:Y:S02]  /*0020*/  LDCU UR4, c[0x0][0x380] ;  /* 0x00007000ff0477ac */ /* 0x000e240008000800 */
[----:B0-----:R-:W-:-:S13]  /*0030*/  ISETP.GE.AND P0, PT, R0, UR4, PT ;  /* 0x0000000400007c0c */ /* 0x001fda000bf06270 */
[----:B------:R-:W-:Y:S05]  /*0040*/  @P0 EXIT ;  /* 0x000000000000094d */ /* 0x000fea0003800000 */
[----:B------:R-:W0:Y:S02]  /*0050*/  LDCU.64 UR6, c[0x0][0x358] ;  /* 0x00006b00ff0677ac */ /* 0x000e240008000a00 */
.L_x_9:
[----:B-1----:R-:W1:Y:S01]  /*0060*/  LDC R4, c[0x0][0x384] ;  /* 0x0000e100ff047b82 */ /* 0x002e620000000800 */
[----:B------:R-:W-:Y:S01]  /*0070*/  IMAD.MOV.U32 R5, RZ, RZ, -0x266e14b1 ;  /* 0xd991eb4fff057424 */ /* 0x000fe200078e00ff */
[----:B------:R-:W-:Y:S06]  /*0080*/  BSSY.RECONVERGENT B0, `(.L_x_0) ;  /* 0x00000eb000007945 */ /* 0x000fec0003800200 */
[----:B------:R-:W2:Y:S01]  /*0090*/  LDC.64 R2, c[0x0][0x388] ;  /* 0x0000e200ff027b82 */ /* 0x000ea20000000a00 */
[C---:B-1----:R-:W-:Y:S02]  /*00a0*/  ISETP.GT.AND P0, PT, R4.reuse, -0x1, PT ;  /* 0xffffffff0400780c */ /* 0x042fe40003f04270 */
[----:B------:R-:W-:-:S02]  /*00b0*/  LOP3.LUT R4, R4, 0xaad26b49, RZ, 0x3c, !PT ;  /* 0xaad26b4904047812 */ /* 0x000fc400078e3cff */
[----:B------:R-:W-:Y:S02]  /*00c0*/  SEL R6, R5, 0x8bf16996, P0 ;  /* 0x8bf1699605067807 */ /* 0x000fe40000000000 */
[----:B------:R-:W-:Y:S01]  /*00d0*/  ISETP.NE.AND P0, PT, R0, RZ, PT ;  /* 0x000000ff0000720c */ /* 0x000fe20003f05270 */
[----:B------:R-:W-:Y:S01]  /*00e0*/  IMAD R5, R4, 0x4182bed5, RZ ;  /* 0x4182bed504057824 */ /* 0x000fe200078e02ff */
[C---:B------:R-:W-:Y:S01]  /*00f0*/  LOP3.LUT R8, R6.reuse, 0x5491333, RZ, 0x3c, !PT ;  /* 0x0549133306087812 */ /* 0x040fe200078e3cff */
[C---:B------:R-:W-:Y:S02]  /*0100*/  VIADD R7, R6.reuse, 0x1f123bb5 ;  /* 0x1f123bb506077836 */ /* 0x040fe40000000000 */
[C---:B------:R-:W-:Y:S01]  /*0110*/  VIADD R9, R5.reuse, 0x583f19 ;  /* 0x00583f1905097836 */ /* 0x040fe20000000000 */
[----:B------:R-:W-:Y:S01]  /*0120*/  IADD3 R4, PT, PT, R6, 0x64f0c9, R5 ;  /* 0x0064f0c906047810 */ /* 0x000fe20007ffe005 */
[----:B--2---:R-:W-:Y:S01]  /*0130*/  IMAD.WIDE.U32 R2, R0, 0x30, R2 ;  /* 0x0000003000027825 */ /* 0x004fe200078e0002 */
[----:B------:R-:W-:-:S03]  /*0140*/  LOP3.LUT R6, R5, 0x159a55e5, RZ, 0x3c, !PT ;  /* 0x159a55e505067812 */ /* 0x000fc600078e3cff */
[----:B------:R-:W-:Y:S01]  /*0150*/  VIADD R5, R5, 0x75bcd15 ;  /* 0x075bcd1505057836 */ /* 0x000fe20000000000 */
[----:B0-----:R0:W-:Y:S04]  /*0160*/  STG.E.64 desc[UR6][R2.64+0x10], R8 ;  /* 0x0000100802007986 */ /* 0x0011e8000c101b06 */
[----:B------:R0:W-:Y:S04]  /*0170*/  STG.E.64 desc[UR6][R2.64+0x8], R6 ;  /* 0x0000080602007986 */ /* 0x0001e8000c101b06 */
[----:B------:R0:W-:Y:S01]  /*0180*/  STG.E.64 desc[UR6][R2.64], R4 ;  /* 0x0000000402007986 */ /* 0x0001e2000c101b06 */
[----:B------:R-:W-:Y:S05]  /*0190*/  @!P0 BRA `(.L_x_1) ;  /* 0x0000000c00648947 */ /* 0x000fea0003800000 */
[----:B------:R-:W-:Y:S01]  /*01a0*/  BSSY.RECONVERGENT B1, `(.L_x_2) ;  /* 0x00000d5000017945 */ /* 0x000fe20003800200 */
[----:B------:R-:W-:Y:S02]  /*01b0*/  IMAD.MOV.U32 R10, RZ, RZ, RZ ;  /* 0x000000ffff0a7224 */ /* 0x000fe400078e00ff */
[----:B------:R-:W-:Y:S02]  /*01c0*/  IMAD.MOV.U32 R11, RZ, RZ, R0 ;  /* 0x000000ffff0b7224 */ /* 0x000fe400078e0000 */
[----:B------:R-:W-:-:S07]  /*01d0*/  IMAD.MOV.U32 R12, RZ, RZ, RZ ;  /* 0x000000ffff0c7224 */ /* 0x000fce00078e00ff */
.L_x_8:
[----:B0-----:R-:W-:Y:S01]  /*01e0*/  LOP3.LUT R2, R11, 0x3, RZ, 0xc0, !PT ;  /* 0x000000030b027812 */ /* 0x001fe200078ec0ff */
[----:B------:R-:W-:Y:S03]  /*01f0*/  BSSY.RECONVERGENT B2, `(.L_x_3) ;  /* 0x00000c9000027945 */ /* 0x000fe60003800200 */
[----:B------:R-:W-:-:S04]  /*0200*/  ISETP.NE.U32.AND P0, PT, R2, RZ, PT ;  /* 0x000000ff0200720c */ /* 0x000fc80003f05070 */
[----:B------:R-:W-:-:S13]  /*0210*/  ISETP.NE.AND.EX P0, PT, RZ, RZ, PT, P0 ;  /* 0x000000ffff00720c */ /* 0x000fda0003f05300 */
[----:B------:R-:W-:Y:S05]  /*0220*/  @!P0 BRA `(.L_x_4) ;  /* 0x0000000c00148947 */ /* 0x000fea0003800000 */
[----:B------:R-:W0:Y:S01]  /*0230*/  LDC.64 R4, c[0x4][RZ] ;  /* 0x01000000ff047b82 */ /* 0x000e220000000a00 */
[----:B------:R-:W-:Y:S02]  /*0240*/  IMAD.MOV.U32 R13, RZ, RZ, RZ ;  /* 0x000000ffff0d7224 */ /* 0x000fe400078e00ff */
[----:B0-----:R-:W-:-:S07]  /*0250*/  IMAD.WIDE.U32 R4, R10, 0xc80, R4 ;  /* 0x00000c800a047825 */ /* 0x001fce00078e0004 */
.L_x_7:
[----:B0-----:R-:W-:Y:S02]  /*0260*/  CS2R R14, SRZ ;  /* 0x00000000000e7805 */ /* 0x001fe4000001ff00 */
[----:B------:R-:W-:Y:S02]  /*0270*/  CS2R R8, SRZ ;  /* 0x0000000000087805 */ /* 0x000fe4000001ff00 */
[----:B------:R-:W-:-:S07]  /*0280*/  CS2R R2, SRZ ;  /* 0x0000000000027805 */ /* 0x000fce000001ff00 */
.L_x_6:
[----:B------:R-:W0:Y:S02]  /*0290*/  LDC.64 R6, c[0x0][0x388] ;  /* 0x0000e200ff067b82 */ /* 0x000e240000000a00 */
[----:B0-----:R-:W-:-:S04]  /*02a0*/  IMAD.WIDE.U32 R6, R0, 0x30, R6 ;  /* 0x0000003000067825 */ /* 0x001fc800078e0006 */
[----:B------:R-:W-:-:S05]  /*02b0*/  IMAD.WIDE.U32 R6, R15, 0x4, R6 ;  /* 0x000000040f067825 */ /* 0x000fca00078e0006 */
[----:B------:R0:W5:Y:S01]  /*02c0*/  LDG.E R16, desc[UR6][R6.64+0x4] ;  /* 0x0000040606107981 */ /* 0x000162000c1e1900 */
[----:B------:R-:W-:-:S07]  /*02d0*/  IMAD.MOV.U32 R17, RZ, RZ, RZ ;  /* 0x000000ffff117224 */ /* 0x000fce00078e00ff */
.L_x_5:
[----:B-----5:R-:W-:Y:S01]  /*02e0*/  SHF.R.U32.HI R22, RZ, R17, R16 ;  /* 0x00000011ff167219 */ /* 0x020fe20000011610 */
[----:B0-----:R-:W-:-:S03]  /*02f0*/  IMAD.SHL.U32 R6, R15, 0x20, RZ ;  /* 0x000000200f067824 */ /* 0x001fc600078e00ff */
[----:B------:R-:W-:Y:S01]  /*0300*/  LOP3.LUT R7, R22, 0x1, RZ, 0xc0, !PT ;  /* 0x0000000116077812 */ /* 0x000fe200078ec0ff */
[----:B------:R-:W-:-:S03]  /*0310*/  IMAD.IADD R6, R6, 0x1, R17 ;  /* 0x0000000106067824 */ /* 0x000fc600078e0211 */
[----:B------:R-:W-:Y:S01]  /*0320*/  ISETP.NE.U32.AND P0, PT, R7, 0x1, PT ;  /* 0x000000010700780c */ /* 0x000fe20003f05070 */
[----:B------:R-:W-:-:S03]  /*0330*/  IMAD R7, R6, 0x5, RZ ;  /* 0x0000000506077824 */ /* 0x000fc600078e02ff */
[----:B------:R-:W-:Y:S01]  /*0340*/  R2P PR, R22, 0x7e ;  /* 0x0000007e16007804 */ /* 0x000fe20000000000 */
[----:B------:R-:W-:-:S08]  /*0350*/  IMAD.WIDE.U32 R6, R7, 0x4, R4 ;  /* 0x0000000407067825 */ /* 0x000fd000078e0004 */
[----:B------:R-:W2:Y:S04]  /*0360*/  @!P0 LDG.E R19, desc[UR6][R6.64] ;  /* 0x0000000606138981 */ /* 0x000ea8000c1e1900 */
[----:B------:R-:W3:Y:S04]  /*0370*/  @P1 LDG.E R21, desc[UR6][R6.64+0x14] ;  /* 0x0000140606151981 */ /* 0x000ee8000c1e1900 */
[----:B------:R-:W4:Y:S04]  /*0380*/  @!P0 LDG.E R18, desc[UR6][R6.64+0x10] ;  /* 0x0000100606128981 */ /* 0x000f28000c1e1900 */
[----:B------:R-:W4:Y:S04]  /*0390*/  @P2 LDG.E R23, desc[UR6][R6.64+0x28] ;  /* 0x0000280606172981 */ /* 0x000f28000c1e1900 */
[----:B------:R-:W4:Y:S04]  /*03a0*/  @P1 LDG.E R20, desc[UR6][R6.64+0x24] ;  /* 0x0000240606141981 */ /* 0x000f28000c1e1900 */
[----:B------:R-:W4:Y:S04]  /*03b0*/  @P3 LDG.E R25, desc[UR6][R6.64+0x3c] ;  /* 0x00003c0606193981 */ /* 0x000f28000c1e1900 */
[----:B------:R-:W4:Y:S04]  /*03c0*/  @P2 LDG.E R24, desc[UR6][R6.64+0x38] ;  /* 0x0000380606182981 */ /* 0x000f28000c1e1900 */
[----:B------:R-:W4:Y:S04]  /*03d0*/  @P4 LDG.E R27, desc[UR6][R6.64+0x50] ;  /* 0x00005006061b4981 */ /* 0x000f28000c1e1900 */
[----:B------:R-:W4:Y:S01]  /*03e0*/  @P5 LDG.E R29, desc[UR6][R6.64+0x64] ;  /* 0x00006406061d5981 */ /* 0x000f22000c1e1900 */
[----:B--2---:R-:W-:-:S03]  /*03f0*/  @!P0 LOP3.LUT R14, R14, R19, RZ, 0x3c, !PT ;  /* 0x000000130e0e8212 */ /* 0x004fc600078e3cff */
[----:B------:R-:W2:Y:S01]  /*0400*/  @!P0 LDG.E R19, desc[UR6][R6.64+0x4] ;  /* 0x0000040606138981 */ /* 0x000ea2000c1e1900 */
[----:B---3--:R-:W-:-:S03]  /*0410*/  @P1 LOP3.LUT R14, R14, R21, RZ, 0x3c, !PT ;  /* 0x000000150e0e1212 */ /* 0x008fc600078e3cff */
[----:B------:R-:W3:Y:S01]  /*0420*/  @!P0 LDG.E R21, desc[UR6][R6.64+0xc] ;  /* 0x00000c0606158981 */ /* 0x000ee2000c1e1900 */
[----:B----4-:R-:W-:-:S03]  /*0430*/  @!P0 LOP3.LUT R9, R9, R18, RZ, 0x3c, !PT ;  /* 0x0000001209098212 */ /* 0x010fc600078e3cff */
[----:B------:R-:W4:Y:S01]  /*0440*/  @!P0 LDG.E R18, desc[UR6][R6.64+0x8] ;  /* 0x0000080606128981 */ /* 0x000f22000c1e1900 */
[----:B------:R-:W-:-:S03]  /*0450*/  @P2 LOP3.LUT R14, R14, R23, RZ, 0x3c, !PT ;  /* 0x000000170e0e2212 */ /* 0x000fc600078e3cff */
[----:B------:R-:W4:Y:S01]  /*0460*/  @P1 LDG.E R23, desc[UR6][R6.64+0x18] ;  /* 0x0000180606171981 */ /* 0x000f22000c1e1900 */
[----:B------:R-:W-:-:S03]  /*0470*/  @P1 LOP3.LUT R9, R9, R20, RZ, 0x3c, !PT ;  /* 0x0000001409091212 */ /* 0x000fc600078e3cff */
[----:B------:R-:W4:Y:S01]  /*0480*/  @P1 LDG.E R20, desc[UR6][R6.64+0x1c] ;  /* 0x00001c0606141981 */ /* 0x000f22000c1e1900 */
[----:B------:R-:W-:-:S03]  /*0490*/  @P3 LOP3.LUT R14, R14, R25, RZ, 0x3c, !PT ;  /* 0x000000190e0e3212 */ /* 0x000fc600078e3cff */
[----:B------:R-:W4:Y:S01]  /*04a0*/  @P1 LDG.E R25, desc[UR6][R6.64+0x20] ;  /* 0x0000200606191981 */ /* 0x000f22000c1e1900 */
[----:B------:R-:W-:-:S03]  /*04b0*/  @P2 LOP3.LUT R9, R9, R24, RZ, 0x3c, !PT ;  /* 0x0000001809092212 */ /* 0x000fc600078e3cff */
[----:B------:R-:W4:Y:S01]  /*04c0*/  @P3 LDG.E R24, desc[UR6][R6.64+0x4c] ;  /* 0x00004c0606183981 */ /* 0x000f22000c1e1900 */
[----:B--2---:R-:W-:-:S03]  /*04d0*/  @!P0 LOP3.LUT R2, R2, R19, RZ, 0x3c, !PT ;  /* 0x0000001302028212 */ /* 0x004fc600078e3cff */
[----:B------:R-:W2:Y:S01]  /*04e0*/  @P2 LDG.E R19, desc[UR6][R6.64+0x2c] ;  /* 0x00002c0606132981 */ /* 0x000ea2000c1e1900 */
[----:B---3--:R-:W-:-:S03]  /*04f0*/  @!P0 LOP3.LUT R8, R8, R21, RZ, 0x3c, !PT ;  /* 0x0000001508088212 */ /* 0x008fc600078e3cff */
[----:B------:R-:W3:Y:S01]  /*0500*/  @P2 LDG.E R21, desc[UR6][R6.64+0x34] ;  /* 0x0000340606152981 */ /* 0x000ee2000c1e1900 */
[----:B----4-:R-:W-:-:S03]  /*0510*/  @!P0 LOP3.LUT R3, R3, R18, RZ, 0x3c, !PT ;  /* 0x0000001203038212 */ /* 0x010fc600078e3cff */
[----:B------:R-:W4:Y:S01]  /*0520*/  @P2 LDG.E R18, desc[UR6][R6.64+0x30] ;  /* 0x0000300606122981 */ /* 0x000f22000c1e1900 */
        /* <DEDUP_REMOVED lines=10> */
[----:B--2---:R-:W-:-:S03]  /*05d0*/  @P2 LOP3.LUT R2, R2, R19, RZ, 0x3c, !PT ;  /* 0x0000001302022212 */ /* 0x004fc600078e3cff */
[----:B------:R-:W2:Y:S01]  /*05e0*/  @P4 LDG.E R19, desc[UR6][R6.64+0x54] ;  /* 0x0000540606134981 */ /* 0x000ea2000c1e1900 */
[----:B---3--:R-:W-:-:S03]  /*05f0*/  @P2 LOP3.LUT R8, R8, R21, RZ, 0x3c, !PT ;  /* 0x0000001508082212 */ /* 0x008fc600078e3cff */
[----:B------:R-:W3:Y:S01]  /*0600*/  @P4 LDG.E R21, desc[UR6][R6.64+0x5c] ;  /* 0x00005c0606154981 */ /* 0x000ee2000c1e1900 */
[----:B----4-:R-:W-:-:S03]  /*0610*/  @P2 LOP3.LUT R3, R3, R18, RZ, 0x3c, !PT ;  /* 0x0000001203032212 */ /* 0x010fc600078e3cff */
        /* <DEDUP_REMOVED lines=9> */
[----:B------:R-:W-:Y:S02]  /*06b0*/  LOP3.LUT P0, RZ, R22, 0x80, RZ, 0xc0, !PT ;  /* 0x0000008016ff7812 */ /* 0x000fe4000780c0ff */
[----:B------:R-:W-:-:S04]  /*06c0*/  @P5 LOP3.LUT R14, R14, R29, RZ, 0x3c, !PT ;  /* 0x0000001d0e0e5212 */ /* 0x000fc800078e3cff */
[----:B------:R-:W-:-:S07]  /*06d0*/  @P6 LOP3.LUT R14, R14, R27, RZ, 0x3c, !PT ;  /* 0x0000001b0e0e6212 */ /* 0x000fce00078e3cff */
[----:B------:R-:W4:Y:S04]  /*06e0*/  @P0 LDG.E R27, desc[UR6][R6.64+0x8c] ;  /* 0x00008c06061b0981 */ /* 0x000f28000c1e1900 */
        /* <DEDUP_REMOVED lines=15> */
[----:B------:R-:W-:Y:S02]  /*07e0*/  @P0 LOP3.LUT R14, R14, R27, RZ, 0x3c, !PT ;  /* 0x0000001b0e0e0212 */ /* 0x000fe400078e3cff */
[----:B--2---:R-:W-:Y:S02]  /*07f0*/  @P6 LOP3.LUT R2, R2, R19, RZ, 0x3c, !PT ;  /* 0x0000001302026212 */ /* 0x004fe400078e3cff */
[----:B---3--:R-:W-:Y:S02]  /*0800*/  @P6 LOP3.LUT R8, R8, R21, RZ, 0x3c, !PT ;  /* 0x0000001508086212 */ /* 0x008fe400078e3cff */
[----:B----4-:R-:W-:Y:S02]  /*0810*/  @P6 LOP3.LUT R3, R3, R18, RZ, 0x3c, !PT ;  /* 0x0000001203036212 */ /* 0x010fe400078e3cff */
[----:B------:R-:W-:Y:S02]  /*0820*/  @P0 LOP3.LUT R2, R2, R23, RZ, 0x3c, !PT ;  /* 0x0000001702020212 */ /* 0x000fe400078e3cff */
[----:B------:R-:W-:-:S02]  /*0830*/  @P6 LOP3.LUT R9, R9, R20, RZ, 0x3c, !PT ;  /* 0x0000001409096212 */ /* 0x000fc400078e3cff */
[----:B------:R-:W-:Y:S02]  /*0840*/  @P0 LOP3.LUT R8, R8, R25, RZ, 0x3c, !PT ;  /* 0x0000001908080212 */ /* 0x000fe400078e3cff */
[----:B------:R-:W-:Y:S02]  /*0850*/  @P0 LOP3.LUT R9, R9, R26, RZ, 0x3c, !PT ;  /* 0x0000001a09090212 */ /* 0x000fe400078e3cff */
[----:B------:R-:W-:Y:S02]  /*0860*/  @P0 LOP3.LUT R3, R3, R24, RZ, 0x3c, !PT ;  /* 0x0000001803030212 */ /* 0x000fe400078e3cff */
[----:B------:R-:W-:-:S13]  /*0870*/  R2P PR, R22.B1, 0x7f ;  /* 0x0000007f16007804 */ /* 0x000fda0000001000 */
[----:B------:R-:W2:Y:S04]  /*0880*/  @P0 LDG.E R19, desc[UR6][R6.64+0xa0] ;  /* 0x0000a00606130981 */ /* 0x000ea8000c1e1900 */
[----:B------:R-:W3:Y:S04]  /*0890*/  @P1 LDG.E R21, desc[UR6][R6.64+0xb4] ;  /* 0x0000b40606151981 */ /* 0x000ee8000c1e1900 */
[----:B------:R-:W4:Y:S04]  /*08a0*/  @P2 LDG.E R23, desc[UR6][R6.64+0xc8] ;  /* 0x0000c80606172981 */ /* 0x000f28000c1e1900 */
[----:B------:R-:W4:Y:S04]  /*08b0*/  @P0 LDG.E R20, desc[UR6][R6.64+0xa8] ;  /* 0x0000a80606140981 */ /* 0x000f28000c1e1900 */
[----:B------:R-:W4:Y:S04]  /*08c0*/  @P0 LDG.E R24, desc[UR6][R6.64+0xb0] ;  /* 0x0000b00606180981 */ /* 0x000f28000c1e1900 */
[----:B------:R-:W4:Y:S04]  /*08d0*/  @P3 LDG.E R25, desc[UR6][R6.64+0xdc] ;  /* 0x0000dc0606193981 */ /* 0x000f28000c1e1900 */
[----:B------:R-:W4:Y:S04]  /*08e0*/  @P1 LDG.E R18, desc[UR6][R6.64+0xbc] ;  /* 0x0000bc0606121981 */ /* 0x000f28000c1e1900 */
        /* <DEDUP_REMOVED lines=20> */
[----:B---3--:R-:W-:Y:S02]  /*0a30*/  @P0 LOP3.LUT R8, R8, R21, RZ, 0x3c, !PT ;  /* 0x0000001508080212 */ /* 0x008fe400078e3cff */
[----:B------:R-:W-:Y:S01]  /*0a40*/  LOP3.LUT P0, RZ, R22, 0x8000, RZ, 0xc0, !PT ;  /* 0x0000800016ff7812 */ /* 0x000fe2000780c0ff */
[----:B------:R-:W3:Y:S01]  /*0a50*/  @P2 LDG.E R21, desc[UR6][R6.64+0xcc] ;  /* 0x0000cc0606152981 */ /* 0x000ee2000c1e1900 */
[----:B----4-:R-:W-:-:S03]  /*0a60*/  @P1 LOP3.LUT R2, R2, R23, RZ, 0x3c, !PT ;  /* 0x0000001702021212 */ /* 0x010fc600078e3cff */
[----:B------:R-:W4:Y:S04]  /*0a70*/  @P2 LDG.E R22, desc[UR6][R6.64+0xd0] ;  /* 0x0000d00606162981 */ /* 0x000f28000c1e1900 */
[----:B------:R-:W4:Y:S01]  /*0a80*/  @P2 LDG.E R23, desc[UR6][R6.64+0xd4] ;  /* 0x0000d40606172981 */ /* 0x000f22000c1e1900 */
[----:B------:R-:W-:-:S03]  /*0a90*/  @P1 LOP3.LUT R9, R9, R20, RZ, 0x3c, !PT ;  /* 0x0000001409091212 */ /* 0x000fc600078e3cff */
[----:B------:R-:W4:Y:S01]  /*0aa0*/  @P3 LDG.E R20, desc[UR6][R6.64+0xec] ;  /* 0x0000ec0606143981 */ /* 0x000f22000c1e1900 */
[----:B------:R-:W-:Y:S02]  /*0ab0*/  @P5 LOP3.LUT R14, R14, R29, RZ, 0x3c, !PT ;  /* 0x0000001d0e0e5212 */ /* 0x000fe400078e3cff */
[----:B------:R-:W-:Y:S01]  /*0ac0*/  @P2 LOP3.LUT R9, R9, R24, RZ, 0x3c, !PT ;  /* 0x0000001809092212 */ /* 0x000fe200078e3cff */
[----:B------:R-:W4:Y:S04]  /*0ad0*/  @P0 LDG.E R26, desc[UR6][R6.64+0x13c] ;  /* 0x00013c06061a0981 */ /* 0x000f28000c1e1900 */
        /* <DEDUP_REMOVED lines=9> */
[----:B------:R-:W-:Y:S02]  /*0b70*/  @P2 LOP3.LUT R8, R8, R23, RZ, 0x3c, !PT ;  /* 0x0000001708082212 */ /* 0x000fe400078e3cff */
[----:B------:R-:W-:Y:S01]  /*0b80*/  @P3 LOP3.LUT R3, R3, R18, RZ, 0x3c, !PT ;  /* 0x0000001203033212 */ /* 0x000fe200078e3cff */
[----:B------:R-:W4:Y:S01]  /*0b90*/  @P4 LDG.E R23, desc[UR6][R6.64+0xfc] ;  /* 0x0000fc0606174981 */ /* 0x000f22000c1e1900 */
[----:B------:R-:W-:-:S03]  /*0ba0*/  @P3 LOP3.LUT R2, R2, R25, RZ, 0x3c, !PT ;  /* 0x0000001902023212 */ /* 0x000fc600078e3cff */
        /* <DEDUP_REMOVED lines=20> */
[----:B------:R-:W-:-:S05]  /*0cf0*/  VIADD R17, R17, 0x10 ;  /* 0x0000001011117836 */ /* 0x000fca0000000000 */
[----:B------:R-:W-:Y:S02]  /*0d00*/  ISETP.NE.AND P1, PT, R17, 0x20, PT ;  /* 0x000000201100780c */ /* 0x000fe40003f25270 */
[----:B------:R-:W-:Y:S02]  /*0d10*/  @P5 LOP3.LUT R9, R9, R20, RZ, 0x3c, !PT ;  /* 0x0000001409095212 */ /* 0x000fe400078e3cff */
[----:B--2---:R-:W-:Y:S02]  /*0d20*/  @P5 LOP3.LUT R8, R8, R19, RZ, 0x3c, !PT ;  /* 0x0000001308085212 */ /* 0x004fe400078e3cff */
[----:B---3--:R-:W-:Y:S02]  /*0d30*/  @P6 LOP3.LUT R2, R2, R21, RZ, 0x3c, !PT ;  /* 0x0000001502026212 */ /* 0x008fe400078e3cff */
[----:B----4-:R-:W-:Y:S02]  /*0d40*/  @P6 LOP3.LUT R3, R3, R22, RZ, 0x3c, !PT ;  /* 0x0000001603036212 */ /* 0x010fe400078e3cff */
[----:B------:R-:W-:-:S02]  /*0d50*/  @P6 LOP3.LUT R8, R8, R23, RZ, 0x3c, !PT ;  /* 0x0000001708086212 */ /* 0x000fc400078e3cff */
[----:B------:R-:W-:Y:S02]  /*0d60*/  @P6 LOP3.LUT R9, R9, R18, RZ, 0x3c, !PT ;  /* 0x0000001209096212 */ /* 0x000fe400078e3cff */
[----:B------:R-:W-:Y:S02]  /*0d70*/  @P0 LOP3.LUT R3, R3, R24, RZ, 0x3c, !PT ;  /* 0x0000001803030212 */ /* 0x000fe400078e3cff */
[----:B------:R-:W-:Y:S02]  /*0d80*/  @P0 LOP3.LUT R2, R2, R25, RZ, 0x3c, !PT ;  /* 0x0000001902020212 */ /* 0x000fe400078e3cff */
[----:B------:R-:W-:Y:S02]  /*0d90*/  @P0 LOP3.LUT R9, R9, R26, RZ, 0x3c, !PT ;  /* 0x0000001a09090212 */ /* 0x000fe400078e3cff */
[----:B------:R-:W-:Y:S01]  /*0da0*/  @P0 LOP3.LUT R8, R8, R27, RZ, 0x3c, !PT ;  /* 0x0000001b08080212 */ /* 0x000fe200078e3cff */
[----:B------:R-:W-:Y:S06]  /*0db0*/  @P1 BRA `(.L_x_5) ;  /* 0xfffffff400481947 */ /* 0x000fec000383ffff */
[----:B------:R-:W-:-:S05]  /*0dc0*/  VIADD R15, R15, 0x1 ;  /* 0x000000010f0f7836 */ /* 0x000fca0000000000 */
[----:B------:R-:W-:-:S13]  /*0dd0*/  ISETP.NE.AND P0, PT, R15, 0x5, PT ;  /* 0x000000050f00780c */ /* 0x000fda0003f05270 */
[----:B------:R-:W-:Y:S05]  /*0de0*/  @P0 BRA `(.L_x_6) ;  /* 0xfffffff400280947 */ /* 0x000fea000383ffff */
[----:B------:R-:W0:Y:S01]  /*0df0*/  LDC.64 R6, c[0x0][0x388] ;  /* 0x0000e200ff067b82 */ /* 0x000e220000000a00 */
[----:B------:R-:W-:Y:S01]  /*0e00*/  VIADD R13, R13, 0x1 ;  /* 0x000000010d0d7836 */ /* 0x000fe20000000000 */
[----:B------:R-:W-:-:S04]  /*0e10*/  LOP3.LUT R16, R11, 0x3, RZ, 0xc0, !PT ;  /* 0x000000030b107812 */ /* 0x000fc800078ec0ff */
[----:B------:R-:W-:Y:S01]  /*0e20*/  ISETP.GE.U32.AND P0, PT, R13, R16, PT ;  /* 0x000000100d00720c */ /* 0x000fe20003f06070 */
[----:B0-----:R-:W-:-:S05]  /*0e30*/  IMAD.WIDE.U32 R6, R0, 0x30, R6 ;  /* 0x0000003000067825 */ /* 0x001fca00078e0006 */
[----:B------:R0:W-:Y:S04]  /*0e40*/  STG.E.64 desc[UR6][R6.64+0x8], R2 ;  /* 0x0000080206007986 */ /* 0x0001e8000c101b06 */
[----:B------:R0:W-:Y:S04]  /*0e50*/  STG.E.64 desc[UR6][R6.64+0x10], R8 ;  /* 0x0000100806007986 */ /* 0x0001e8000c101b06 */
[----:B------:R0:W-:Y:S01]  /*0e60*/  STG.E desc[UR6][R6.64+0x4], R14 ;  /* 0x0000040e06007986 */ /* 0x0001e2000c101906 */
[----:B------:R-:W-:Y:S05]  /*0e70*/  @!P0 BRA `(.L_x_7) ;  /* 0xfffffff000f88947 */ /* 0x000fea000383ffff */
.L_x_4:
[----:B------:R-:W-:Y:S05]  /*0e80*/  BSYNC.RECONVERGENT B2 ;  /* 0x0000000000027941 */ /* 0x000fea0003800200 */
.L_x_3:
[C---:B------:R-:W-:Y:S01]  /*0e90*/  ISETP.GT.U32.AND P0, PT, R11.reuse, 0x3, PT ;  /* 0x000000030b00780c */ /* 0x040fe20003f04070 */
[----:B------:R-:W-:Y:S01]  /*0ea0*/  VIADD R10, R10, 0x1 ;  /* 0x000000010a0a7836 */ /* 0x000fe20000000000 */
[--C-:B------:R-:W-:Y:S02]  /*0eb0*/  SHF.R.U64 R11, R11, 0x2, R12.reuse ;  /* 0x000000020b0b7819 */ /* 0x100fe4000000120c */
[----:B------:R-:W-:Y:S02]  /*0ec0*/  ISETP.GT.U32.AND.EX P0, PT, R12, RZ, PT, P0 ;  /* 0x000000ff0c00720c */ /* 0x000fe40003f04100 */
[----:B------:R-:W-:-:S11]  /*0ed0*/  SHF.R.U32.HI R12, RZ, 0x2, R12 ;  /* 0x00000002ff0c7819 */ /* 0x000fd6000001160c */
[----:B------:R-:W-:Y:S05]  /*0ee0*/  @P0 BRA `(.L_x_8) ;  /* 0xfffffff000bc0947 */ /* 0x000fea000383ffff */
[----:B------:R-:W-:Y:S05]  /*0ef0*/  BSYNC.RECONVERGENT B1 ;  /* 0x0000000000017941 */ /* 0x000fea0003800200 */
.L_x_2:
[----:B0-----:R-:W0:Y:S02]  /*0f00*/  LDC.64 R2, c[0x0][0x388] ;  /* 0x0000e200ff027b82 */ /* 0x001e240000000a00 */
[----:B0-----:R-:W-:-:S05]  /*0f10*/  IMAD.WIDE.U32 R2, R0, 0x30, R2 ;  /* 0x0000003000027825 */ /* 0x001fca00078e0002 */
[----:B------:R1:W5:Y:S02]  /*0f20*/  LDG.E.64 R4, desc[UR6][R2.64] ;  /* 0x0000000602047981 */ /* 0x000364000c1e1b00 */
.L_x_1:
[----:B------:R-:W-:Y:S05]  /*0f30*/  BSYNC.RECONVERGENT B0 ;  /* 0x0000000000007941 */ /* 0x000fea0003800200 */
.L_x_0:
[----:B01---5:R-:W-:Y:S01]  /*0f40*/  SHF.R.U32.HI R2, RZ, 0x2, R5 ;  /* 0x00000002ff027819 */ /* 0x023fe20000011605 */
[----:B------:R-:W-:Y:S01]  /*0f50*/  IMAD.SHL.U32 R6, R9, 0x10, RZ ;  /* 0x0000001009067824 */ /* 0x000fe200078e00ff */
[----:B------:R-:W0:Y:S02]  /*0f60*/  LDCU.128 UR8, c[0x0][0x390] ;  /* 0x00007200ff0877ac */ /* 0x000e240008000c00 */
[----:B------:R-:W-:Y:S01]  /*0f70*/  LOP3.LUT R2, R2, R5, RZ, 0x3c, !PT ;  /* 0x0000000502027212 */ /* 0x000fe200078e3cff */
[----:B------:R-:W1:Y:S01]  /*0f80*/  LDCU UR4, c[0x0][0x360] ;  /* 0x00006c00ff0477ac */ /* 0x000e620008000800 */
[----:B------:R-:W-:-:S03]  /*0f90*/  SHF.R.U32.HI R5, RZ, 0x1e, R0 ;  /* 0x0000001eff057819 */ /* 0x000fc60000011600 */
[----:B------:R-:W-:Y:S01]  /*0fa0*/  IMAD.SHL.U32 R3, R2, 0x2, RZ ;  /* 0x0000000202037824 */ /* 0x000fe200078e00ff */
[----:B------:R-:W2:Y:S04]  /*0fb0*/  LDCU UR5, c[0x0][0x380] ;  /* 0x00007000ff0577ac */ /* 0x000ea80008000800 */
[----:B------:R-:W-:Y:S02]  /*0fc0*/  LOP3.LUT R3, R9, R6, R3, 0x96, !PT ;  /* 0x0000000609037212 */ /* 0x000fe400078e9603 */
[----:B------:R-:W3:Y:S02]  /*0fd0*/  LDC.64 R6, c[0x0][0x388] ;  /* 0x0000e200ff067b82 */ /* 0x000ee40000000a00 */
[----:B------:R-:W-:-:S04]  /*0fe0*/  LOP3.LUT R3, R3, R2, RZ, 0x3c, !PT ;  /* 0x0000000203037212 */ /* 0x000fc800078e3cff */
[----:B------:R-:W-:Y:S01]  /*0ff0*/  IADD3 R3, PT, PT, R4, 0x587c5, R3 ;  /* 0x000587c504037810 */ /* 0x000fe20007ffe003 */
[----:B------:R-:W-:-:S04]  /*1000*/  IMAD.SHL.U32 R4, R0, 0x4, RZ ;  /* 0x0000000400047824 */ /* 0x000fc800078e00ff */
[----:B------:R-:W-:-:S05]  /*1010*/  IMAD.HI.U32 R2, R3, -0x7b785d2f, RZ ;  /* 0x8487a2d103027827 */ /* 0x000fca00078e00ff */
[----:B------:R-:W-:-:S05]  /*1020*/  SHF.R.U32.HI R2, RZ, 0x9, R2 ;  /* 0x00000009ff027819 */ /* 0x000fca0000011602 */
[----:B------:R-:W-:Y:S01]  /*1030*/  IMAD R8, R2, -0x3dd, R3 ;  /* 0xfffffc2302087824 */ /* 0x000fe200078e0203 */
[C---:B0-----:R-:W-:Y:S02]  /*1040*/  IADD3 R2, P0, PT, R4.reuse, UR8, RZ ;  /* 0x0000000804027c10 */ /* 0x041fe4000ff1e0ff */
[----:B------:R-:W-:Y:S01]  /*1050*/  IADD3 R4, P1, PT, R4, UR10, RZ ;  /* 0x0000000a04047c10 */ /* 0x000fe2000ff3e0ff */
[----:B------:R-:W-:Y:S01]  /*1060*/  VIADD R9, R8, 0xb ;  /* 0x0000000b08097836 */ /* 0x000fe20000000000 */
[C---:B------:R-:W-:Y:S01]  /*1070*/  IADD3.X R3, PT, PT, R5.reuse, UR9, RZ, P0, !PT ;  /* 0x0000000905037c10 */ /* 0x040fe200087fe4ff */
[C---:B---3--:R-:W-:Y:S01]  /*1080*/  IMAD.WIDE.U32 R6, R0.reuse, 0x30, R6 ;  /* 0x0000003000067825 */ /* 0x048fe200078e0006 */
[----:B------:R-:W-:Y:S02]  /*1090*/  IADD3.X R5, PT, PT, R5, UR11, RZ, P1, !PT ;  /* 0x0000000b05057c10 */ /* 0x000fe40008ffe4ff */
[----:B------:R-:W-:Y:S01]  /*10a0*/  LOP3.LUT R11, R9, 0x1, RZ, 0xc0, !PT ;  /* 0x00000001090b7812 */ /* 0x000fe200078ec0ff */
[----:B-1----:R-:W-:Y:S01]  /*10b0*/  VIADD R0, R0, UR4 ;  /* 0x0000000400007c36 */ /* 0x002fe20008000000 */
[----:B------:R1:W-:Y:S04]  /*10c0*/  STG.E.64 desc[UR6][R6.64+0x18], RZ ;  /* 0x000018ff06007986 */ /* 0x0003e8000c101b06 */
[----:B------:R1:W-:Y:S01]  /*10d0*/  STG.E desc[UR6][R6.64+0x20], RZ ;  /* 0x000020ff06007986 */ /* 0x0003e2000c101906 */
[----:B--2---:R-:W-:-:S03]  /*10e0*/  ISETP.GE.AND P0, PT, R0, UR5, PT ;  /* 0x0000000500007c0c */ /* 0x004fc6000bf06270 */
[----:B------:R1:W-:Y:S04]  /*10f0*/  STG.E.64 desc[UR6][R6.64+0x28], RZ ;  /* 0x000028ff06007986 */ /* 0x0003e8000c101b06 */
[----:B------:R1:W-:Y:S04]  /*1100*/  STG.E desc[UR6][R2.64], R9 ;  /* 0x0000000902007986 */ /* 0x0003e8000c101906 */
[----:B------:R1:W-:Y:S02]  /*1110*/  STG.E desc[UR6][R4.64], R11 ;  /* 0x0000000b04007986 */ /* 0x0003e4000c101906 */
[----:B------:R-:W-:Y:S05]  /*1120*/  @!P0 BRA `(.L_x_9) ;  /* 0xffffffec00cc8947 */ /* 0x000fea000383ffff */
[----:B------:R-:W-:Y:S05]  /*1130*/  EXIT ;  /* 0x000000000000794d */ /* 0x000fea0003800000 */
.L_x_10:
[----:B------:R-:W-:-:S00]  /*1140*/  BRA `(.L_x_10) ;  /* 0xfffffffc00fc7947 */ /* 0x000fc0000383ffff */
[----:B------:R-:W-:-:S00]  /*1150*/  NOP ;  /* 0x0000000000007918 */ /* 0x000fc00000000000 */
        /* <DEDUP_REMOVED lines=10> */
.L_x_27:


//--------------------- .text._Z14even_odd_checkiPiS_ --------------------------
	.section	.text._Z14even_odd_checkiPiS_,"ax",@progbits
	.align	128
        .global         _Z14even_odd_checkiPiS_
        .type           _Z14even_odd_checkiPiS_,@function
        .size           _Z14even_odd_checkiPiS_,(.L_x_28 - _Z14even_odd_checkiPiS_)
        .other          _Z14even_odd_checkiPiS_,@"STO_CUDA_ENTRY STV_DEFAULT"
_Z14even_odd_checkiPiS_:
.text._Z14even_odd_checkiPiS_:
[----:B------:R-:W-:Y:S01]  /*0000*/  LDC R1, c[0x0][0x37c] ;  /* 0x0000df00ff017b82 */ /* 0x000fe20000000800 */
[----:B------:R-:W0:Y:S01]  /*0010*/  S2R R7, SR_TID.X ;  /* 0x0000000000077919 */ /* 0x000e220000002100 */
[----:B------:R-:W0:Y:S06]  /*0020*/  LDCU UR6, c[0x0][0x380] ;  /* 0x00007000ff0677ac */ /* 0x000e2c0008000800 */
[----:B------:R-:W1:Y:S01]  /*0030*/  LDC R0, c[0x0][0x360] ;  /* 0x0000d800ff007b82 */ /* 0x000e620000000800 */
[----:B0-----:R-:W-:-:S13]  /*0040*/  ISETP.GE.AND P0, PT, R7, UR6, PT ;  /* 0x0000000607007c0c */ /* 0x001fda000bf06270 */
[----:B------:R-:W-:Y:S05]  /*0050*/  @P0 EXIT ;  /* 0x000000000000094d */ /* 0x000fea0003800000 */
[----:B-1----:R-:W0:Y:S01]  /*0060*/  I2F.U32.RP R8, R0 ;  /* 0x0000000000087306 */ /* 0x002e220000209000 */
[----:B------:R-:W-:Y:S01]  /*0070*/  IMAD.IADD R4, R7, 0x1, R0 ;  /* 0x0000000107047824 */ /* 0x000fe200078e0200 */
[----:B------:R-:W-:Y:S01]  /*0080*/  ISETP.NE.U32.AND P2, PT, R0, RZ, PT ;  /* 0x000000ff0000720c */ /* 0x000fe20003f45070 */
[----:B------:R-:W1:Y:S01]  /*0090*/  LDCU.64 UR4, c[0x0][0x358] ;  /* 0x00006b00ff0477ac */ /* 0x000e620008000a00 */
[----:B------:R-:W-:Y:S02]  /*00a0*/  BSSY.RECONVERGENT B0, `(.L_x_11) ;  /* 0x0000030000007945 */ /* 0x000fe40003800200 */
[C---:B------:R-:W-:Y:S01]  /*00b0*/  ISETP.GE.U32.AND P0, PT, R4.reuse, UR6, PT ;  /* 0x0000000604007c0c */ /* 0x040fe2000bf06070 */
[----:B------:R-:W2:Y:S01]  /*00c0*/  LDCU.64 UR8, c[0x0][0x388] ;  /* 0x00007100ff0877ac */ /* 0x000ea20008000a00 */
[----:B------:R-:W-:Y:S02]  /*00d0*/  VIMNMX.U32 R5, PT, PT, R4, UR6, !PT ;  /* 0x0000000604057c48 */ /* 0x000fe4000ffe0000 */
[----:B------:R-:W-:Y:S01]  /*00e0*/  SEL R6, RZ, 0x1, P0 ;  /* 0x00000001ff067807 */ /* 0x000fe20000000000 */
[----:B------:R-:W3:Y:S03]  /*00f0*/  LDCU.64 UR10, c[0x0][0x390] ;  /* 0x00007200ff0a77ac */ /* 0x000ee60008000a00 */
[----:B------:R-:W-:Y:S01]  /*0100*/  IADD3 R5, PT, PT, R5, -R4, -R6 ;  /* 0x8000000405057210 */ /* 0x000fe20007ffe806 */
[----:B0-----:R-:W0:Y:S02]  /*0110*/  MUFU.RCP R8, R8 ;  /* 0x0000000800087308 */ /* 0x001e240000001000 */
[----:B0-----:R-:W-:-:S06]  /*0120*/  VIADD R2, R8, 0xffffffe ;  /* 0x0ffffffe08027836 */ /* 0x001fcc0000000000 */
[----:B------:R0:W4:Y:S02]  /*0130*/  F2I.FTZ.U32.TRUNC.NTZ R3, R2 ;  /* 0x0000000200037305 */ /* 0x000124000021f000 */
[----:B0-----:R-:W-:Y:S02]  /*0140*/  IMAD.MOV.U32 R2, RZ, RZ, RZ ;  /* 0x000000ffff027224 */ /* 0x001fe400078e00ff */
[----:B----4-:R-:W-:-:S04]  /*0150*/  IMAD.MOV R9, RZ, RZ, -R3 ;  /* 0x000000ffff097224 */ /* 0x010fc800078e0a03 */
[----:B------:R-:W-:-:S04]  /*0160*/  IMAD R9, R9, R0, RZ ;  /* 0x0000000009097224 */ /* 0x000fc800078e02ff */
[----:B------:R-:W-:-:S06]  /*0170*/  IMAD.HI.U32 R8, R3, R9, R2 ;  /* 0x0000000903087227 */ /* 0x000fcc00078e0002 */
[----:B------:R-:W-:-:S05]  /*0180*/  IMAD.HI.U32 R9, R8, R5, RZ ;  /* 0x0000000508097227 */ /* 0x000fca00078e00ff */
[----:B------:R-:W-:-:S05]  /*0190*/  IADD3 R2, PT, PT, -R9, RZ, RZ ;  /* 0x000000ff09027210 */ /* 0x000fca0007ffe1ff */
[----:B------:R-:W-:Y:S02]  /*01a0*/  IMAD R5, R0, R2, R5 ;  /* 0x0000000200057224 */ /* 0x000fe400078e0205 */
[----:B------:R-:W0:Y:S03]  /*01b0*/  LDC.64 R2, c[0x0][0x388] ;  /* 0x0000e200ff027b82 */ /* 0x000e260000000a00 */
[----:B------:R-:W-:-:S13]  /*01c0*/  ISETP.GE.U32.AND P0, PT, R5, R0, PT ;  /* 0x000000000500720c */ /* 0x000fda0003f06070 */
[----:B------:R-:W-:Y:S02]  /*01d0*/  @P0 IMAD.IADD R5, R5, 0x1, -R0 ;  /* 0x0000000105050824 */ /* 0x000fe400078e0a00 */
[----:B------:R-:W-:-:S03]  /*01e0*/  @P0 VIADD R9, R9, 0x1 ;  /* 0x0000000109090836 */ /* 0x000fc60000000000 */
[-C--:B------:R-:W-:Y:S02]  /*01f0*/  ISETP.GE.U32.AND P1, PT, R5, R0.reuse, PT ;  /* 0x000000000500720c */ /* 0x080fe40003f26070 */
[----:B------:R-:W4:Y:S11]  /*0200*/  LDC.64 R4, c[0x0][0x390] ;  /* 0x0000e400ff047b82 */ /* 0x000f360000000a00 */
[----:B------:R-:W-:Y:S01]  /*0210*/  @P1 VIADD R9, R9, 0x1 ;  /* 0x0000000109091836 */ /* 0x000fe20000000000 */
[----:B------:R-:W-:-:S04]  /*0220*/  @!P2 LOP3.LUT R9, RZ, R0, RZ, 0x33, !PT ;  /* 0x00000000ff09a212 */ /* 0x000fc800078e33ff */
[----:B------:R-:W-:-:S04]  /*0230*/  IADD3 R6, PT, PT, R6, R9, RZ ;  /* 0x0000000906067210 */ /* 0x000fc80007ffe0ff */
[C---:B------:R-:W-:Y:S02]  /*0240*/  LOP3.LUT R8, R6.reuse, 0x3, RZ, 0xc0, !PT ;  /* 0x0000000306087812 */ /* 0x040fe400078ec0ff */
[----:B------:R-:W-:Y:S02]  /*0250*/  ISETP.GE.U32.AND P0, PT, R6, 0x3, PT ;  /* 0x000000030600780c */ /* 0x000fe40003f06070 */
[----:B------:R-:W-:-:S13]  /*0260*/  ISETP.NE.AND P1, PT, R8, 0x3, PT ;  /* 0x000000030800780c */ /* 0x000fda0003f25270 */
[----:B0123--:R-:W-:Y:S05]  /*0270*/  @!P1 BRA `(.L_x_12) ;  /* 0x0000000000489947 */ /* 0x00ffea0003800000 */
[----:B------:R-:W-:Y:S02]  /*0280*/  VIADD R6, R6, 0x1 ;  /* 0x0000000106067836 */ /* 0x000fe40000000000 */
[----:B------:R-:W-:-:S03]  /*0290*/  IMAD.WIDE.U32 R8, R7, 0x4, RZ ;  /* 0x0000000407087825 */ /* 0x000fc600078e00ff */
[----:B------:R-:W-:-:S05]  /*02a0*/  LOP3.LUT R6, R6, 0x3, RZ, 0xc0, !PT ;  /* 0x0000000306067812 */ /* 0x000fca00078ec0ff */
[----:B------:R-:W-:Y:S02]  /*02b0*/  IMAD R7, R6, R0, R7 ;  /* 0x0000000006077224 */ /* 0x000fe400078e0207 */
[----:B------:R-:W-:-:S07]  /*02c0*/  IMAD.MOV R6, RZ, RZ, -R6 ;  /* 0x000000ffff067224 */ /* 0x000fce00078e0a06 */
.L_x_13:
[----:B------:R-:W-:-:S04]  /*02d0*/  IADD3 R10, P1, PT, R8, UR8, RZ ;  /* 0x00000008080a7c10 */ /* 0x000fc8000ff3e0ff */
[----:B------:R-:W-:-:S05]  /*02e0*/  IADD3.X R11, PT, PT, R9, UR9, RZ, P1, !PT ;  /* 0x00000009090b7c10 */ /* 0x000fca0008ffe4ff */
[----:B------:R-:W2:Y:S01]  /*02f0*/  LDG.E R10, desc[UR4][R10.64] ;  /* 0x000000040a0a7981 */ /* 0x000ea2000c1e1900 */
[----:B0-----:R-:W-:Y:S02]  /*0300*/  IADD3 R12, P1, PT, R8, UR10, RZ ;  /* 0x0000000a080c7c10 */ /* 0x001fe4000ff3e0ff */
[----:B------:R-:W-:Y:S02]  /*0310*/  IADD3 R6, PT, PT, R6, 0x1, RZ ;  /* 0x0000000106067810 */ /* 0x000fe40007ffe0ff */
[----:B--2---:R-:W-:-:S04]  /*0320*/  LEA.HI R13, R10, R10, RZ, 0x1 ;  /* 0x0000000a0a0d7211 */ /* 0x004fc800078f08ff */
[----:B------:R-:W-:Y:S02]  /*0330*/  LOP3.LUT R15, R13, 0xfffffffe, RZ, 0xc0, !PT ;  /* 0xfffffffe0d0f7812 */ /* 0x000fe400078ec0ff */
[----:B------:R-:W-:Y:S01]  /*0340*/  IADD3.X R13, PT, PT, R9, UR11, RZ, P1, !PT ;  /* 0x0000000b090d7c10 */ /* 0x000fe20008ffe4ff */
[----:B------:R-:W-:Y:S01]  /*0350*/  IMAD.WIDE.U32 R8, R0, 0x4, R8 ;  /* 0x0000000400087825 */ /* 0x000fe200078e0008 */
[----:B------:R-:W-:-:S03]  /*0360*/  ISETP.NE.AND P1, PT, R6, RZ, PT ;  /* 0x000000ff0600720c */ /* 0x000fc60003f25270 */
[----:B------:R-:W-:-:S05]  /*0370*/  IMAD.IADD R15, R10, 0x1, -R15 ;  /* 0x000000010a0f7824 */ /* 0x000fca00078e0a0f */
[----:B------:R0:W-:Y:S05]  /*0380*/  STG.E desc[UR4][R12.64], R15 ;  /* 0x0000000f0c007986 */ /* 0x0001ea000c101904 */
[----:B------:R-:W-:Y:S05]  /*0390*/  @P1 BRA `(.L_x_13) ;  /* 0xfffffffc00cc1947 */ /* 0x000fea000383ffff */
.L_x_12:
[----:B------:R-:W-:Y:S05]  /*03a0*/  BSYNC.RECONVERGENT B0 ;  /* 0x0000000000007941 */ /* 0x000fea0003800200 */
.L_x_11:
[----:B------:R-:W-:Y:S05]  /*03b0*/  @!P0 EXIT ;  /* 0x000000000000894d */ /* 0x000fea0003800000 */
.L_x_14:
[----:B------:R-:W-:-:S06]  /*03c0*/  IMAD.WIDE.U32 R8, R7, 0x4, R2 ;  /* 0x0000000407087825 */ /* 0x000fcc00078e0002 */
[----:B------:R-:W2:Y:S01]  /*03d0*/  LDG.E R8, desc[UR4][R8.64] ;  /* 0x0000000408087981 */ /* 0x000ea2000c1e1900 */
[----:B0-----:R-:W-:Y:S01]  /*03e0*/  IMAD.IADD R13, R0, 0x1, R7 ;  /* 0x00000001000d7824 */ /* 0x001fe200078e0207 */
[----:B--2---:R-:W-:-:S04]  /*03f0*/  LEA.HI R6, R8, R8, RZ, 0x1 ;  /* 0x0000000808067211 */ /* 0x004fc800078f08ff */
[----:B------:R-:W-:Y:S01]  /*0400*/  LOP3.LUT R11, R6, 0xfffffffe, RZ, 0xc0, !PT ;  /* 0xfffffffe060b7812 */ /* 0x000fe200078ec0ff */
[----:B----4-:R-:W-:-:S04]  /*0410*/  IMAD.WIDE.U32 R6, R7, 0x4, R4 ;  /* 0x0000000407067825 */ /* 0x010fc800078e0004 */
[----:B------:R-:W-:Y:S02]  /*0420*/  IMAD.IADD R15, R8, 0x1, -R11 ;  /* 0x00000001080f7824 */ /* 0x000fe400078e0a0b */
[----:B------:R-:W-:-:S03]  /*0430*/  IMAD.WIDE.U32 R10, R13, 0x4, R2 ;  /* 0x000000040d0a7825 */ /* 0x000fc600078e0002 */
[----:B------:R0:W-:Y:S04]  /*0440*/  STG.E desc[UR4][R6.64], R15 ;  /* 0x0000000f06007986 */ /* 0x0001e8000c101904 */
[----:B------:R-:W2:Y:S01]  /*0450*/  LDG.E R10, desc[UR4][R10.64] ;  /* 0x000000040a0a7981 */ /* 0x000ea2000c1e1900 */
[C---:B------:R-:W-:Y:S02]  /*0460*/  IMAD.IADD R19, R13.reuse, 0x1, R0 ;  /* 0x000000010d137824 */ /* 0x040fe400078e0200 */
[----:B------:R-:W-:Y:S01]  /*0470*/  IMAD.WIDE.U32 R8, R13, 0x4, R4 ;  /* 0x000000040d087825 */ /* 0x000fe200078e0004 */
[----:B--2---:R-:W-:-:S04]  /*0480*/  LEA.HI R12, R10, R10, RZ, 0x1 ;  /* 0x0000000a0a0c7211 */ /* 0x004fc800078f08ff */
[----:B------:R-:W-:Y:S01]  /*0490*/  LOP3.LUT R17, R12, 0xfffffffe, RZ, 0xc0, !PT ;  /* 0xfffffffe0c117812 */ /* 0x000fe200078ec0ff */
[----:B------:R-:W-:-:S03]  /*04a0*/  IMAD.WIDE.U32 R12, R19, 0x4, R2 ;  /* 0x00000004130c7825 */ /* 0x000fc600078e0002 */
[----:B------:R-:W-:-:S05]  /*04b0*/  IADD3 R17, PT, PT, R10, -R17, RZ ;  /* 0x800000110a117210 */ /* 0x000fca0007ffe0ff */
[----:B------:R1:W-:Y:S04]  /*04c0*/  STG.E desc[UR4][R8.64], R17 ;  /* 0x0000001108007986 */ /* 0x0003e8000c101904 */
[----:B------:R-:W2:Y:S01]  /*04d0*/  LDG.E R12, desc[UR4][R12.64] ;  /* 0x000000040c0c7981 */ /* 0x000ea2000c1e1900 */
[C---:B------:R-:W-:Y:S02]  /*04e0*/  IMAD.IADD R21, R19.reuse, 0x1, R0 ;  /* 0x0000000113157824 */ /* 0x040fe400078e0200 */
[----:B------:R-:W-:Y:S01]  /*04f0*/  IMAD.WIDE.U32 R10, R19, 0x4, R4 ;  /* 0x00000004130a7825 */ /* 0x000fe200078e0004 */
[----:B--2---:R-:W-:-:S04]  /*0500*/  LEA.HI R14, R12, R12, RZ, 0x1 ;  /* 0x0000000c0c0e7211 */ /* 0x004fc800078f08ff */
[----:B0-----:R-:W-:Y:S01]  /*0510*/  LOP3.LUT R7, R14, 0xfffffffe, RZ, 0xc0, !PT ;  /* 0xfffffffe0e077812 */ /* 0x001fe200078ec0ff */
[----:B------:R-:W-:-:S04]  /*0520*/  IMAD.WIDE.U32 R14, R21, 0x4, R2 ;  /* 0x00000004150e7825 */ /* 0x000fc800078e0002 */
[----:B------:R-:W-:-:S05]  /*0530*/  IMAD.IADD R19, R12, 0x1, -R7 ;  /* 0x000000010c137824 */ /* 0x000fca00078e0a07 */
[----:B------:R2:W-:Y:S04]  /*0540*/  STG.E desc[UR4][R10.64], R19 ;  /* 0x000000130a007986 */ /* 0x0005e8000c101904 */
[----:B------:R-:W3:Y:S01]  /*0550*/  LDG.E R14, desc[UR4][R14.64] ;  /* 0x000000040e0e7981 */ /* 0x000ee2000c1e1900 */
[----:B-1----:R-:W-:Y:S01]  /*0560*/  IMAD.WIDE.U32 R8, R21, 0x4, R4 ;  /* 0x0000000415087825 */ /* 0x002fe200078e0004 */
[----:B---3--:R-:W-:-:S04]  /*0570*/  LEA.HI R6, R14, R14, RZ, 0x1 ;  /* 0x0000000e0e067211 */ /* 0x008fc800078f08ff */
[----:B------:R-:W-:-:S04]  /*0580*/  LOP3.LUT R7, R6, 0xfffffffe, RZ, 0xc0, !PT ;  /* 0xfffffffe06077812 */ /* 0x000fc800078ec0ff */
[----:B------:R-:W-:Y:S01]  /*0590*/  IADD3 R13, PT, PT, R14, -R7, RZ ;  /* 0x800000070e0d7210 */ /* 0x000fe20007ffe0ff */
[----:B------:R-:W-:-:S04]  /*05a0*/  IMAD.IADD R7, R21, 0x1, R0 ;  /* 0x0000000115077824 */ /* 0x000fc800078e0200 */
[----:B------:R2:W-:Y:S01]  /*05b0*/  STG.E desc[UR4][R8.64], R13 ;  /* 0x0000000d08007986 */ /* 0x0005e2000c101904 */
[----:B------:R-:W-:-:S13]  /*05c0*/  ISETP.GE.AND P0, PT, R7, UR6, PT ;  /* 0x0000000607007c0c */ /* 0x000fda000bf06270 */
[----:B--2---:R-:W-:Y:S05]  /*05d0*/  @!P0 BRA `(.L_x_14) ;  /* 0xfffffffc00788947 */ /* 0x004fea000383ffff */
[----:B------:R-:W-:Y:S05]  /*05e0*/  EXIT ;  /* 0x000000000000794d */ /* 0x000fea0003800000 */
.L_x_15:
        /* <DEDUP_REMOVED lines=9> */
.L_x_28:


//--------------------- .text._Z14k_randgenerateiiP17curandStateXORWOWPi --------------------------
	.section	.text._Z14k_randgenerateiiP17curandStateXORWOWPi,"ax",@progbits
	.align	128
        .global         _Z14k_randgenerateiiP17curandStateXORWOWPi
        .type           _Z14k_randgenerateiiP17curandStateXORWOWPi,@function
        .size           _Z14k_randgenerateiiP17curandStateXORWOWPi,(.L_x_29 - _Z14k_randgenerateiiP17curandStateXORWOWPi)
        .other          _Z14k_randgenerateiiP17curandStateXORWOWPi,@"STO_CUDA_ENTRY STV_DEFAULT"
_Z14k_randgenerateiiP17curandStateXORWOWPi:
.text._Z14k_randgenerateiiP17curandStateXORWOWPi:
[----:B------:R-:W-:Y:S01]  /*0000*/  LDC R1, c[0x0][0x37c] ;  /* 0x0000df00ff017b82 */ /* 0x000fe20000000800 */
[----:B------:R-:W0:Y:S01]  /*0010*/  S2R R0, SR_TID.X ;  /* 0x0000000000007919 */ /* 0x000e220000002100 */
[----:B------:R-:W0:Y:S02]  /*0020*/  LDCU UR4, c[0x0][0x380] ;  /* 0x00007000ff0477ac */ /* 0x000e240008000800 */
[----:B0-----:R-:W-:-:S13]  /*0030*/  ISETP.GE.AND P0, PT, R0, UR4, PT ;  /* 0x0000000400007c0c */ /* 0x001fda000bf06270 */
[----:B------:R-:W-:Y:S05]  /*0040*/  @P0 EXIT ;  /* 0x000000000000094d */ /* 0x000fea0003800000 */
[----:B------:R-:W0:Y:S02]  /*0050*/  LDCU.64 UR6, c[0x0][0x358] ;  /* 0x00006b00ff0677ac */ /* 0x000e240008000a00 */
.L_x_25:
[----:B---3--:R-:W1:Y:S01]  /*0060*/  LDC R4, c[0x0][0x384] ;  /* 0x0000e100ff047b82 */ /* 0x008e620000000800 */
        /* <DEDUP_REMOVED lines=8> */
[----:B------:R-:W-:Y:S01]  /*00f0*/  LOP3.LUT R8, R5, 0x5491333, RZ, 0x3c, !PT ;  /* 0x0549133305087812 */ /* 0x000fe200078e3cff */
[----:B--2---:R-:W-:-:S03]  /*0100*/  IMAD.WIDE.U32 R2, R0, 0x30, R2 ;  /* 0x0000003000027825 */ /* 0x004fc600078e0002 */
[C---:B------:R-:W-:Y:S01]  /*0110*/  IADD3 R6, PT, PT, R5.reuse, 0x64f0c9, R4 ;  /* 0x0064f0c905067810 */ /* 0x040fe20007ffe004 */
[----:B------:R-:W-:Y:S01]  /*0120*/  VIADD R11, R5, 0x1f123bb5 ;  /* 0x1f123bb5050b7836 */ /* 0x000fe20000000000 */
[C---:B------:R-:W-:Y:S01]  /*0130*/  LOP3.LUT R10, R4.reuse, 0x159a55e5, RZ, 0x3c, !PT ;  /* 0x159a55e5040a7812 */ /* 0x040fe200078e3cff */
[C---:B------:R-:W-:Y:S02]  /*0140*/  VIADD R9, R4.reuse, 0x583f19 ;  /* 0x00583f1904097836 */ /* 0x040fe40000000000 */
[----:B------:R-:W-:Y:S02]  /*0150*/  VIADD R7, R4, 0x75bcd15 ;  /* 0x075bcd1504077836 */ /* 0x000fe40000000000 */
[----:B0-----:R0:W-:Y:S04]  /*0160*/  STG.E.64 desc[UR6][R2.64+0x8], R10 ;  /* 0x0000080a02007986 */ /* 0x0011e8000c101b06 */
[----:B------:R0:W-:Y:S04]  /*0170*/  STG.E.64 desc[UR6][R2.64+0x10], R8 ;  /* 0x0000100802007986 */ /* 0x0001e8000c101b06 */
[----:B------:R0:W-:Y:S01]  /*0180*/  STG.E.64 desc[UR6][R2.64], R6 ;  /* 0x0000000602007986 */ /* 0x0001e2000c101b06 */
[----:B------:R-:W-:Y:S05]  /*0190*/  @!P0 BRA `(.L_x_17) ;  /* 0x0000000c00648947 */ /* 0x000fea0003800000 */
[----:B------:R-:W-:Y:S01]  /*01a0*/  BSSY.RECONVERGENT B1, `(.L_x_18) ;  /* 0x00000d5000017945 */ /* 0x000fe20003800200 */
[----:B0-----:R-:W-:Y:S02]  /*01b0*/  IMAD.MOV.U32 R10, RZ, RZ, RZ ;  /* 0x000000ffff0a7224 */ /* 0x001fe400078e00ff */
[----:B------:R-:W-:Y:S02]  /*01c0*/  IMAD.MOV.U32 R11, RZ, RZ, R0 ;  /* 0x000000ffff0b7224 */ /* 0x000fe400078e0000 */
[----:B------:R-:W-:-:S07]  /*01d0*/  IMAD.MOV.U32 R12, RZ, RZ, RZ ;  /* 0x000000ffff0c7224 */ /* 0x000fce00078e00ff */
.L_x_24:
        /* <DEDUP_REMOVED lines=8> */
.L_x_23:
[----:B0-----:R-:W-:Y:S02]  /*0260*/  CS2R R14, SRZ ;  /* 0x00000000000e7805 */ /* 0x001fe4000001ff00 */
[----:B------:R-:W-:Y:S02]  /*0270*/  CS2R R8, SRZ ;  /* 0x0000000000087805 */ /* 0x000fe4000001ff00 */
[----:B------:R-:W-:-:S07]  /*0280*/  CS2R R2, SRZ ;  /* 0x0000000000027805 */ /* 0x000fce000001ff00 */
.L_x_22:
[----:B------:R-:W0:Y:S02]  /*0290*/  LDC.64 R6, c[0x0][0x388] ;  /* 0x0000e200ff067b82 */ /* 0x000e240000000a00 */
[----:B0-----:R-:W-:-:S04]  /*02a0*/  IMAD.WIDE.U32 R6, R0, 0x30, R6 ;  /* 0x0000003000067825 */ /* 0x001fc800078e0006 */
[----:B------:R-:W-:-:S05]  /*02b0*/  IMAD.WIDE.U32 R6, R15, 0x4, R6 ;  /* 0x000000040f067825 */ /* 0x000fca00078e0006 */
[----:B------:R0:W5:Y:S01]  /*02c0*/  LDG.E R16, desc[UR6][R6.64+0x4] ;  /* 0x0000040606107981 */ /* 0x000162000c1e1900 */
[----:B------:R-:W-:-:S07]  /*02d0*/  IMAD.MOV.U32 R17, RZ, RZ, RZ ;  /* 0x000000ffff117224 */ /* 0x000fce00078e00ff */
.L_x_21:
        /* <DEDUP_REMOVED lines=186> */
.L_x_20:
[----:B------:R-:W-:Y:S05]  /*0e80*/  BSYNC.RECONVERGENT B2 ;  /* 0x0000000000027941 */ /* 0x000fea0003800200 */
.L_x_19:
[C---:B------:R-:W-:Y:S01]  /*0e90*/  ISETP.GT.U32.AND P0, PT, R11.reuse, 0x3, PT ;  /* 0x000000030b00780c */ /* 0x040fe20003f04070 */
[----:B------:R-:W-:Y:S01]  /*0ea0*/  VIADD R10, R10, 0x1 ;  /* 0x000000010a0a7836 */ /* 0x000fe20000000000 */
[--C-:B------:R-:W-:Y:S02]  /*0eb0*/  SHF.R.U64 R11, R11, 0x2, R12.reuse ;  /* 0x000000020b0b7819 */ /* 0x100fe4000000120c */
[----:B------:R-:W-:Y:S02]  /*0ec0*/  ISETP.GT.U32.AND.EX P0, PT, R12, RZ, PT, P0 ;  /* 0x000000ff0c00720c */ /* 0x000fe40003f04100 */
[----:B------:R-:W-:-:S11]  /*0ed0*/  SHF.R.U32.HI R12, RZ, 0x2, R12 ;  /* 0x00000002ff0c7819 */ /* 0x000fd6000001160c */
[----:B------:R-:W-:Y:S05]  /*0ee0*/  @P0 BRA `(.L_x_24) ;  /* 0xfffffff000bc0947 */ /* 0x000fea000383ffff */
[----:B------:R-:W-:Y:S05]  /*0ef0*/  BSYNC.RECONVERGENT B1 ;  /* 0x0000000000017941 */ /* 0x000fea0003800200 */
.L_x_18:
[----:B0-----:R-:W0:Y:S02]  /*0f00*/  LDC.64 R2, c[0x0][0x388] ;  /* 0x0000e200ff027b82 */ /* 0x001e240000000a00 */
[----:B0-----:R-:W-:-:S05]  /*0f10*/  IMAD.WIDE.U32 R2, R0, 0x30, R2 ;  /* 0x0000003000027825 */ /* 0x001fca00078e0002 */
[----:B------:R1:W5:Y:S02]  /*0f20*/  LDG.E.64 R6, desc[UR6][R2.64] ;  /* 0x0000000602067981 */ /* 0x000364000c1e1b00 */
.L_x_17:
[----:B------:R-:W-:Y:S05]  /*0f30*/  BSYNC.RECONVERGENT B0 ;  /* 0x0000000000007941 */ /* 0x000fea0003800200 */
.L_x_16:
[----:B01---5:R-:W-:Y:S01]  /*0f40*/  SHF.R.U32.HI R2, RZ, 0x2, R7 ;  /* 0x00000002ff027819 */ /* 0x023fe20000011607 */
[C---:B------:R-:W-:Y:S01]  /*0f50*/  IMAD.SHL.U32 R4, R9.reuse, 0x10, RZ ;  /* 0x0000001009047824 */ /* 0x040fe200078e00ff */
[----:B------:R-:W0:Y:S02]  /*0f60*/  LDCU.64 UR8, c[0x0][0x390] ;  /* 0x00007200ff0877ac */ /* 0x000e240008000a00 */
[----:B------:R-:W-:Y:S01]  /*0f70*/  LOP3.LUT R2, R2, R7, RZ, 0x3c, !PT ;  /* 0x0000000702027212 */ /* 0x000fe200078e3cff */
[----:B------:R-:W1:Y:S04]  /*0f80*/  LDCU UR4, c[0x0][0x360] ;  /* 0x00006c00ff0477ac */ /* 0x000e680008000800 */
[----:B------:R-:W-:Y:S01]  /*0f90*/  IMAD.SHL.U32 R3, R2, 0x2, RZ ;  /* 0x0000000202037824 */ /* 0x000fe200078e00ff */
[----:B------:R-:W2:Y:S04]  /*0fa0*/  LDCU UR5, c[0x0][0x380] ;  /* 0x00007000ff0577ac */ /* 0x000ea80008000800 */
[----:B------:R-:W-:-:S02]  /*0fb0*/  LOP3.LUT R3, R9, R4, R3, 0x96, !PT ;  /* 0x0000000409037212 */ /* 0x000fc400078e9603 */
[----:B------:R-:W3:Y:S02]  /*0fc0*/  LDC.64 R4, c[0x0][0x388] ;  /* 0x0000e200ff047b82 */ /* 0x000ee40000000a00 */
[----:B------:R-:W-:-:S04]  /*0fd0*/  LOP3.LUT R3, R3, R2, RZ, 0x3c, !PT ;  /* 0x0000000203037212 */ /* 0x000fc800078e3cff */
[----:B------:R-:W-:-:S05]  /*0fe0*/  IADD3 R3, PT, PT, R6, 0x587c5, R3 ;  /* 0x000587c506037810 */ /* 0x000fca0007ffe003 */
[----:B------:R-:W-:-:S05]  /*0ff0*/  IMAD.HI.U32 R2, R3, -0x7b785d2f, RZ ;  /* 0x8487a2d103027827 */ /* 0x000fca00078e00ff */
[----:B------:R-:W-:-:S05]  /*1000*/  SHF.R.U32.HI R2, RZ, 0x9, R2 ;  /* 0x00000009ff027819 */ /* 0x000fca0000011602 */
[----:B------:R-:W-:Y:S01]  /*1010*/  IMAD R6, R2, -0x3dd, R3 ;  /* 0xfffffc2302067824 */ /* 0x000fe200078e0203 */
[C---:B0-----:R-:W-:Y:S01]  /*1020*/  LEA R2, P0, R0.reuse, UR8, 0x2 ;  /* 0x0000000800027c11 */ /* 0x041fe2000f8010ff */
[----:B---3--:R-:W-:-:S03]  /*1030*/  IMAD.WIDE.U32 R4, R0, 0x30, R4 ;  /* 0x0000003000047825 */ /* 0x008fc600078e0004 */
[----:B------:R-:W-:Y:S01]  /*1040*/  LEA.HI.X R3, R0, UR9, RZ, 0x2, P0 ;  /* 0x0000000900037c11 */ /* 0x000fe200080f14ff */
[----:B------:R-:W-:Y:S01]  /*1050*/  VIADD R7, R6, 0xb ;  /* 0x0000000b06077836 */ /* 0x000fe20000000000 */
[----:B------:R3:W-:Y:S01]  /*1060*/  STG.E.64 desc[UR6][R4.64+0x18], RZ ;  /* 0x000018ff04007986 */ /* 0x0007e2000c101b06 */
[----:B-1----:R-:W-:-:S03]  /*1070*/  VIADD R0, R0, UR4 ;  /* 0x0000000400007c36 */ /* 0x002fc60008000000 */
[----:B------:R3:W-:Y:S02]  /*1080*/  STG.E desc[UR6][R4.64+0x20], RZ ;  /* 0x000020ff04007986 */ /* 0x0007e4000c101906 */
[----:B--2---:R-:W-:Y:S02]  /*1090*/  ISETP.GE.AND P0, PT, R0, UR5, PT ;  /* 0x0000000500007c0c */ /* 0x004fe4000bf06270 */
[----:B------:R3:W-:Y:S04]  /*10a0*/  STG.E.64 desc[UR6][R4.64+0x28], RZ ;  /* 0x000028ff04007986 */ /* 0x0007e8000c101b06 */
[----:B------:R3:W-:Y:S07]  /*10b0*/  STG.E desc[UR6][R2.64], R7 ;  /* 0x0000000702007986 */ /* 0x0007ee000c101906 */
[----:B------:R-:W-:Y:S05]  /*10c0*/  @!P0 BRA `(.L_x_25) ;  /* 0xffffffec00e48947 */ /* 0x000fea000383ffff */
[----:B------:R-:W-:Y:S05]  /*10d0*/  EXIT ;  /* 0x000000000000794d */ /* 0x000fea0003800000 */
.L_x_26:
        /* <DEDUP_REMOVED lines=10> */
.L_x_29:


//--------------------- .nv.global.init           --------------------------
	.section	.nv.global.init,"aw",@progbits
	.align	4
.nv.global.init:
	.type		mrg32k3aM1SubSeq,@object
	.size		mrg32k3aM1SubSeq,(mrg32k3aM2SubSeq - mrg32k3aM1SubSeq)
mrg32k3aM1SubSeq:
        /*0000*/ 	.byte	0x0b, 0xcc, 0xee, 0x04, 0x73, 0x29, 0x8b, 0x6f, 0xf6, 0x53, 0x03, 0xf6, 0x23, 0xf6, 0xea, 0xda
        /* <DEDUP_REMOVED lines=125> */
	.type		mrg32k3aM2SubSeq,@object
	.size		mrg32k3aM2SubSeq,(mrg32k3aM1 - mrg32k3aM2SubSeq)
mrg32k3aM2SubSeq:
        /* <DEDUP_REMOVED lines=126> */
	.type		mrg32k3aM1,@object
	.size		mrg32k3aM1,(mrg32k3aM1Seq - mrg32k3aM1)
mrg32k3aM1:
        /* <DEDUP_REMOVED lines=144> */
	.type		mrg32k3aM1Seq,@object
	.size		mrg32k3aM1Seq,(mrg32k3aM2 - mrg32k3aM1Seq)
mrg32k3aM1Seq:
        /* <DEDUP_REMOVED lines=144> */
	.type		mrg32k3aM2,@object
	.size		mrg32k3aM2,(mrg32k3aM2Seq - mrg32k3aM2)
mrg32k3aM2:
        /* <DEDUP_REMOVED lines=144> */
	.type		mrg32k3aM2Seq,@object
	.size		mrg32k3aM2Seq,(precalc_xorwow_matrix - mrg32k3aM2Seq)
mrg32k3aM2Seq:
        /* <DEDUP_REMOVED lines=144> */
	.type		precalc_xorwow_matrix,@object
	.size		precalc_xorwow_matrix,(precalc_xorwow_offset_matrix - precalc_xorwow_matrix)
precalc_xorwow_matrix:
        /* <DEDUP_REMOVED lines=6400> */
	.type		precalc_xorwow_offset_matrix,@object
	.size		precalc_xorwow_offset_matrix,(.L_1 - precalc_xorwow_offset_matrix)
precalc_xorwow_offset_matrix:
        /* <DEDUP_REMOVED lines=6400> */
.L_1:


//--------------------- .nv.shared.reserved.0     --------------------------
	.section	.nv.shared.reserved.0,"aw",@nobits
	.weak		__nv_reservedSMEM_offset_0_alias
	.size		__nv_reservedSMEM_offset_0_alias, 0, 64
	.other		__nv_reservedSMEM_offset_0_alias,@"STO_CUDA_RESERVED_SHARED STV_DEFAULT"
__nv_reservedSMEM_offset_0_alias:
	.zero		0
	.zero		64


//--------------------- .nv.constant0._Z16k_even_odd_checkiiP17curandStateXORWOWPiS1_ --------------------------
	.section	.nv.constant0._Z16k_even_odd_checkiiP17curandStateXORWOWPiS1_,"a",@progbits
	.sectionflags	@""
	.align	4
.nv.constant0._Z16k_even_odd_checkiiP17curandStateXORWOWPiS1_:
	.zero		928


//--------------------- .nv.constant0._Z14even_odd_checkiPiS_ --------------------------
	.section	.nv.constant0._Z14even_odd_checkiPiS_,"a",@progbits
	.sectionflags	@""
	.align	4
.nv.constant0._Z14even_odd_checkiPiS_:
	.zero		920


//--------------------- .nv.constant0._Z14k_randgenerateiiP17curandStateXORWOWPi --------------------------
	.section	.nv.constant0._Z14k_randgenerateiiP17curandStateXORWOWPi,"a",@progbits
	.sectionflags	@""
	.align	4
.nv.constant0._Z14k_randgenerateiiP17curandStateXORWOWPi:
	.zero		920


//--------------------- SYMBOLS --------------------------

	.type		.nv.reservedSmem.offset0,@object
	.size		.nv.reservedSmem.offset0,0x4
